	.target	sm_90a

	.elftype	@"ET_EXEC"


//--------------------- .note.nv.tkinfo           --------------------------
	.section	.note.nv.tkinfo,"",@"SHT_NOTE"
	.sectionflags	@"SHF_NOTE_NV_TKINFO"
	.tkinfo
        /*0018*/ 	.word	0x00000002
        /*0030*/ 	.string	""
        /*0030*/ 	.string	"ptxas"
        /*0030*/ 	.string	"Cuda compilation tools, release 13.0, V13.0.88"
        /*0030*/ 	.string	"Build cuda_13.0.r13.0/compiler.36424714_0"
        /*0030*/ 	.string	"-arch sm_90a -m 64 "



//--------------------- .note.nv.cuinfo           --------------------------
	.section	.note.nv.cuinfo,"",@"SHT_NOTE"
	.sectionflags	@"SHF_NOTE_NV_CUINFO"
        /*0018*/ 	.short	0x0002
        /*001a*/ 	.short	0x005a
        /*001c*/ 	.short	0x0082
	.zero		2


//--------------------- .nv.info                  --------------------------
	.section	.nv.info,"",@"SHT_CUDA_INFO"
	.align	4


	//----- nvinfo : EIATTR_REGCOUNT
	.align		4
        /*0000*/ 	.byte	0x04, 0x2f
        /*0002*/ 	.short	(.L_15 - .L_14)
	.align		4
.L_14:
        /*0004*/ 	.word	index@(_ZN7cutlass13device_kernelINS_4gemm6kernel13GemmUniversalIN4cute5tupleIJiiiiEEENS1_10collective13CollectiveMmaINS1_34MainloopSm90TmaGmmaWarpSpecializedILi9ENS5_IJNS4_1CILi1EEESB_SB_EEENS1_35KernelTmaWarpSpecializedCooperativeEEENS5_IJNSA_ILi192EEESF_NSA_ILi32EEEEEENS_10bfloat16_tENS5_IJlSB_lEEESI_SJ_NS4_8TiledMMAINS4_8MMA_AtomIJNS4_4SM904GMMA28MMA_64x192x16_F32BF16BF16_SSILNSN_5MajorE0ELSP_0ELNSN_7ScaleInE1ELSQ_1EEEEEENS4_6LayoutINS5_IJNSA_ILi2EEESB_SB_EEENS5_IJSB_NSA_ILi0EEESW_EEEEENS5_IJNS4_10UnderscoreESZ_SZ_EEEEENS4_13SM90_TMA_LOADENS4_14ComposedLayoutINS4_7SwizzleILi2ELi4ELi3EEENS4_18smem_ptr_flag_bitsILi16EEENST_INS5_IJNSA_ILi8EEESG_EEENS5_IJSG_SB_EEEEEEEvNS4_8identityES12_S1C_vS1D_EENS_8epilogue10collective6detail29Sm90TmaWarpSpecializedAdapterINS1G_15DefaultEpilogueISI_SJ_SJ_NS1F_6thread17LinearCombinationISI_Li1EffLNS1K_9ScaleType4KindE0ELNS_15FloatRoundStyleE2ESI_EENS1_15EpilogueDefaultEEEEEvvEEEEvNT_6ParamsE)
        /*0008*/ 	.word	0x000000a8


	//----- nvinfo : EIATTR_FRAME_SIZE
	.align		4
.L_15:
        /*000c*/ 	.byte	0x04, 0x11
        /*000e*/ 	.short	(.L_17 - .L_16)
	.align		4
.L_16:
        /*0010*/ 	.word	index@(_ZN7cutlass13device_kernelINS_4gemm6kernel13GemmUniversalIN4cute5tupleIJiiiiEEENS1_10collective13CollectiveMmaINS1_34MainloopSm90TmaGmmaWarpSpecializedILi9ENS5_IJNS4_1CILi1EEESB_SB_EEENS1_35KernelTmaWarpSpecializedCooperativeEEENS5_IJNSA_ILi192EEESF_NSA_ILi32EEEEEENS_10bfloat16_tENS5_IJlSB_lEEESI_SJ_NS4_8TiledMMAINS4_8MMA_AtomIJNS4_4SM904GMMA28MMA_64x192x16_F32BF16BF16_SSILNSN_5MajorE0ELSP_0ELNSN_7ScaleInE1ELSQ_1EEEEEENS4_6LayoutINS5_IJNSA_ILi2EEESB_SB_EEENS5_IJSB_NSA_ILi0EEESW_EEEEENS5_IJNS4_10UnderscoreESZ_SZ_EEEEENS4_13SM90_TMA_LOADENS4_14ComposedLayoutINS4_7SwizzleILi2ELi4ELi3EEENS4_18smem_ptr_flag_bitsILi16EEENST_INS5_IJNSA_ILi8EEESG_EEENS5_IJSG_SB_EEEEEEEvNS4_8identityES12_S1C_vS1D_EENS_8epilogue10collective6detail29Sm90TmaWarpSpecializedAdapterINS1G_15DefaultEpilogueISI_SJ_SJ_NS1F_6thread17LinearCombinationISI_Li1EffLNS1K_9ScaleType4KindE0ELNS_15FloatRoundStyleE2ESI_EENS1_15EpilogueDefaultEEEEEvvEEEEvNT_6ParamsE)
        /*0014*/ 	.word	0x00000000


	//----- nvinfo : EIATTR_MIN_STACK_SIZE
	.align		4
.L_17:
        /*0018*/ 	.byte	0x04, 0x12
        /*001a*/ 	.short	(.L_19 - .L_18)
	.align		4
.L_18:
        /*001c*/ 	.word	index@(_ZN7cutlass13device_kernelINS_4gemm6kernel13GemmUniversalIN4cute5tupleIJiiiiEEENS1_10collective13CollectiveMmaINS1_34MainloopSm90TmaGmmaWarpSpecializedILi9ENS5_IJNS4_1CILi1EEESB_SB_EEENS1_35KernelTmaWarpSpecializedCooperativeEEENS5_IJNSA_ILi192EEESF_NSA_ILi32EEEEEENS_10bfloat16_tENS5_IJlSB_lEEESI_SJ_NS4_8TiledMMAINS4_8MMA_AtomIJNS4_4SM904GMMA28MMA_64x192x16_F32BF16BF16_SSILNSN_5MajorE0ELSP_0ELNSN_7ScaleInE1ELSQ_1EEEEEENS4_6LayoutINS5_IJNSA_ILi2EEESB_SB_EEENS5_IJSB_NSA_ILi0EEESW_EEEEENS5_IJNS4_10UnderscoreESZ_SZ_EEEEENS4_13SM90_TMA_LOADENS4_14ComposedLayoutINS4_7SwizzleILi2ELi4ELi3EEENS4_18smem_ptr_flag_bitsILi16EEENST_INS5_IJNSA_ILi8EEESG_EEENS5_IJSG_SB_EEEEEEEvNS4_8identityES12_S1C_vS1D_EENS_8epilogue10collective6detail29Sm90TmaWarpSpecializedAdapterINS1G_15DefaultEpilogueISI_SJ_SJ_NS1F_6thread17LinearCombinationISI_Li1EffLNS1K_9ScaleType4KindE0ELNS_15FloatRoundStyleE2ESI_EENS1_15EpilogueDefaultEEEEEvvEEEEvNT_6ParamsE)
        /*0020*/ 	.word	0x00000000
.L_19:


//--------------------- .nv.compat                --------------------------
	.section	.nv.compat,"",@"SHT_CUDA_COMPAT_INFO"
	.align	4
        /*0000*/ 	.byte	0x02, 0x09, 0x01, 0x00, 0x02, 0x02, 0x04, 0x00, 0x02, 0x05, 0x05, 0x00, 0x03, 0x07, 0x01, 0x01
        /*0010*/ 	.byte	0x02, 0x03, 0x01, 0x00, 0x02, 0x06, 0x01, 0x00, 0x04, 0x0b, 0x08, 0x00, 0x00, 0x00, 0x00, 0x00
        /*0020*/ 	.byte	0x00, 0x00, 0x00, 0x00


//--------------------- .nv.info._ZN7cutlass13device_kernelINS_4gemm6kernel13GemmUniversalIN4cute5tupleIJiiiiEEENS1_10collective13CollectiveMmaINS1_34MainloopSm90TmaGmmaWarpSpecializedILi9ENS5_IJNS4_1CILi1EEESB_SB_EEENS1_35KernelTmaWarpSpecializedCooperativeEEENS5_IJNSA_ILi192EEESF_NSA_ILi32EEEEEENS_10bfloat16_tENS5_IJlSB_lEEESI_SJ_NS4_8TiledMMAINS4_8MMA_AtomIJNS4_4SM904GMMA28MMA_64x192x16_F32BF16BF16_SSILNSN_5MajorE0ELSP_0ELNSN_7ScaleInE1ELSQ_1EEEEEENS4_6LayoutINS5_IJNSA_ILi2EEESB_SB_EEENS5_IJSB_NSA_ILi0EEESW_EEEEENS5_IJNS4_10UnderscoreESZ_SZ_EEEEENS4_13SM90_TMA_LOADENS4_14ComposedLayoutINS4_7SwizzleILi2ELi4ELi3EEENS4_18smem_ptr_flag_bitsILi16EEENST_INS5_IJNSA_ILi8EEESG_EEENS5_IJSG_SB_EEEEEEEvNS4_8identityES12_S1C_vS1D_EENS_8epilogue10collective6detail29Sm90TmaWarpSpecializedAdapterINS1G_15DefaultEpilogueISI_SJ_SJ_NS1F_6thread17LinearCombinationISI_Li1EffLNS1K_9ScaleType4KindE0ELNS_15FloatRoundStyleE2ESI_EENS1_15EpilogueDefaultEEEEEvvEEEEvNT_6ParamsE --------------------------
	.section	.nv.info._ZN7cutlass13device_kernelINS_4gemm6kernel13GemmUniversalIN4cute5tupleIJiiiiEEENS1_10collective13CollectiveMmaINS1_34MainloopSm90TmaGmmaWarpSpecializedILi9ENS5_IJNS4_1CILi1EEESB_SB_EEENS1_35KernelTmaWarpSpecializedCooperativeEEENS5_IJNSA_ILi192EEESF_NSA_ILi32EEEEEENS_10bfloat16_tENS5_IJlSB_lEEESI_SJ_NS4_8TiledMMAINS4_8MMA_AtomIJNS4_4SM904GMMA28MMA_64x192x16_F32BF16BF16_SSILNSN_5MajorE0ELSP_0ELNSN_7ScaleInE1ELSQ_1EEEEEENS4_6LayoutINS5_IJNSA_ILi2EEESB_SB_EEENS5_IJSB_NSA_ILi0EEESW_EEEEENS5_IJNS4_10UnderscoreESZ_SZ_EEEEENS4_13SM90_TMA_LOADENS4_14ComposedLayoutINS4_7SwizzleILi2ELi4ELi3EEENS4_18smem_ptr_flag_bitsILi16EEENST_INS5_IJNSA_ILi8EEESG_EEENS5_IJSG_SB_EEEEEEEvNS4_8identityES12_S1C_vS1D_EENS_8epilogue10collective6detail29Sm90TmaWarpSpecializedAdapterINS1G_15DefaultEpilogueISI_SJ_SJ_NS1F_6thread17LinearCombinationISI_Li1EffLNS1K_9ScaleType4KindE0ELNS_15FloatRoundStyleE2ESI_EENS1_15EpilogueDefaultEEEEEvvEEEEvNT_6ParamsE,"",@"SHT_CUDA_INFO"
	.sectionflags	@""
	.align	4


	//----- nvinfo : EIATTR_CUDA_API_VERSION
	.align		4
        /*0000*/ 	.byte	0x04, 0x37
        /*0002*/ 	.short	(.L_21 - .L_20)
.L_20:
        /*0004*/ 	.word	0x00000082


	//----- nvinfo : EIATTR_KPARAM_INFO
	.align		4
.L_21:
        /*0008*/ 	.byte	0x04, 0x17
        /*000a*/ 	.short	(.L_23 - .L_22)
.L_22:
        /*000c*/ 	.word	0x00000000
        /*0010*/ 	.short	0x0000
        /*0012*/ 	.short	0x0070
        /*0014*/ 	.byte	0x00, 0xf0, 0x01, 0x10


	//----- nvinfo : EIATTR_SPARSE_MMA_MASK
	.align		4
.L_23:
        /*0018*/ 	.byte	0x03, 0x50
        /*001a*/ 	.short	0x0000


	//----- nvinfo : EIATTR_MAXREG_COUNT
	.align		4
        /*001c*/ 	.byte	0x03, 0x1b
        /*001e*/ 	.short	0x00a8


	//----- nvinfo : EIATTR_NUM_BARRIERS
	.align		4
        /*0020*/ 	.byte	0x02, 0x4c
        /*0022*/ 	.byte	0x01
	.zero		1


	//----- nvinfo : EIATTR_EXTERNS
	.align		4
        /*0024*/ 	.byte	0x04, 0x0f
        /*0026*/ 	.short	(.L_25 - .L_24)


	//   ....[0]....
	.align		4
.L_24:
        /*0028*/ 	.word	index@(__assertfail)


	//----- nvinfo : EIATTR_MERCURY_ISA_VERSION
	.align		4
.L_25:
        /*002c*/ 	.byte	0x03, 0x5f
        /*002e*/ 	.short	0x0101


	//----- nvinfo : EIATTR_INT_WARP_WIDE_INSTR_OFFSETS
	.align		4
        /*0030*/ 	.byte	0x04, 0x31
        /*0032*/ 	.short	(.L_27 - .L_26)


	//   ....[0]....
.L_26:
        /*0034*/ 	.word	0x00000530


	//   ....[1]....
        /*0038*/ 	.word	0x00000540


	//   ....[2]....
        /*003c*/ 	.word	0x00000620


	//----- nvinfo : EIATTR_COOP_GROUP_MASK_REGIDS
	.align		4
.L_27:
        /*0040*/ 	.byte	0x04, 0x29
        /*0042*/ 	.short	(.L_29 - .L_28)


	//   ....[0]....
.L_28:
        /*0044*/ 	.word	0xffffffff


	//   ....[1]....
        /*0048*/ 	.word	0xffffffff


	//   ....[2]....
        /*004c*/ 	.word	0xffffffff


	//   ....[3]....
        /*0050*/ 	.word	0xffffffff


	//   ....[4]....
        /*0054*/ 	.word	0xffffffff


	//----- nvinfo : EIATTR_COOP_GROUP_INSTR_OFFSETS
	.align		4
.L_29:
        /*0058*/ 	.byte	0x04, 0x28
        /*005a*/ 	.short	(.L_31 - .L_30)


	//   ....[0]....
.L_30:
        /*005c*/ 	.word	0x00000060


	//   ....[1]....
        /*0060*/ 	.word	0x00000070


	//   ....[2]....
        /*0064*/ 	.word	0x00000190


	//   ....[3]....
        /*0068*/ 	.word	0x00000470


	//   ....[4]....
        /*006c*/ 	.word	0x00001080


	//----- nvinfo : EIATTR_REG_RECONFIG
	.align		4
.L_31:
        /*0070*/ 	.byte	0x01, 0x54
	.zero		2


	//----- nvinfo : EIATTR_SYSCALL_OFFSETS
	.align		4
        /*0074*/ 	.byte	0x04, 0x46
        /*0076*/ 	.short	(.L_33 - .L_32)


	//   ....[0]....
.L_32:
        /*0078*/ 	.word	0x00001240


	//----- nvinfo : EIATTR_MBARRIER_INSTR_OFFSETS
	.align		4
.L_33:
        /*007c*/ 	.byte	0x04, 0x39
        /*007e*/ 	.short	(.L_35 - .L_34)


	//   ....[0]....
.L_34:
        /*0080*/ 	.word	0x00000330
        /*0084*/ 	.word	0x000000ff
        /*0088*/ 	.word	0x00000000
        /*008c*/ 	.short	0x0100
        /*008e*/ 	.byte	0x09
	.zero		1


	//   ....[1]....
        /*0090*/ 	.word	0x00000340
        /*0094*/ 	.word	0x000000ff
        /*0098*/ 	.word	0x00000048
        /*009c*/ 	.short	0x0100
        /*009e*/ 	.byte	0x09
	.zero		1


	//   ....[2]....
        /*00a0*/ 	.word	0x00000350
        /*00a4*/ 	.word	0x000000ff
        /*00a8*/ 	.word	0x00000008
        /*00ac*/ 	.short	0x0100
        /*00ae*/ 	.byte	0x09
	.zero		1


	//   ....[3]....
        /*00b0*/ 	.word	0x00000360
        /*00b4*/ 	.word	0x000000ff
        /*00b8*/ 	.word	0x00000050
        /*00bc*/ 	.short	0x0100
        /*00be*/ 	.byte	0x09
	.zero		1


	//   ....[4]....
        /*00c0*/ 	.word	0x00000370
        /*00c4*/ 	.word	0x000000ff
        /*00c8*/ 	.word	0x00000010
        /*00cc*/ 	.short	0x0100
        /*00ce*/ 	.byte	0x09
	.zero		1


	//   ....[5]....
        /*00d0*/ 	.word	0x00000380
        /*00d4*/ 	.word	0x000000ff
        /*00d8*/ 	.word	0x00000058
        /*00dc*/ 	.short	0x0100
        /*00de*/ 	.byte	0x09
	.zero		1


	//   ....[6]....
        /*00e0*/ 	.word	0x00000390
        /*00e4*/ 	.word	0x000000ff
        /*00e8*/ 	.word	0x00000018
        /*00ec*/ 	.short	0x0100
        /*00ee*/ 	.byte	0x09
	.zero		1


	//   ....[7]....
        /*00f0*/ 	.word	0x000003a0
        /*00f4*/ 	.word	0x000000ff
        /*00f8*/ 	.word	0x00000060
        /*00fc*/ 	.short	0x0100
        /*00fe*/ 	.byte	0x09
	.zero		1


	//   ....[8]....
        /*0100*/ 	.word	0x000003b0
        /*0104*/ 	.word	0x000000ff
        /*0108*/ 	.word	0x00000020
        /*010c*/ 	.short	0x0100
        /*010e*/ 	.byte	0x09
	.zero		1


	//   ....[9]....
        /*0110*/ 	.word	0x000003c0
        /*0114*/ 	.word	0x000000ff
        /*0118*/ 	.word	0x00000068
        /*011c*/ 	.short	0x0100
        /*011e*/ 	.byte	0x09
	.zero		1


	//   ....[10]....
        /*0120*/ 	.word	0x000003d0
        /*0124*/ 	.word	0x000000ff
        /*0128*/ 	.word	0x00000028
        /*012c*/ 	.short	0x0100
        /*012e*/ 	.byte	0x09
	.zero		1


	//   ....[11]....
        /*0130*/ 	.word	0x000003e0
        /*0134*/ 	.word	0x000000ff
        /*0138*/ 	.word	0x00000070
        /*013c*/ 	.short	0x0100
        /*013e*/ 	.byte	0x09
	.zero		1


	//   ....[12]....
        /*0140*/ 	.word	0x000003f0
        /*0144*/ 	.word	0x000000ff
        /*0148*/ 	.word	0x00000030
        /*014c*/ 	.short	0x0100
        /*014e*/ 	.byte	0x09
	.zero		1


	//   ....[13]....
        /*0150*/ 	.word	0x00000400
        /*0154*/ 	.word	0x000000ff
        /*0158*/ 	.word	0x00000078
        /*015c*/ 	.short	0x0100
        /*015e*/ 	.byte	0x09
	.zero		1


	//   ....[14]....
        /*0160*/ 	.word	0x00000410
        /*0164*/ 	.word	0x000000ff
        /*0168*/ 	.word	0x00000038
        /*016c*/ 	.short	0x0100
        /*016e*/ 	.byte	0x09
	.zero		1


	//   ....[15]....
        /*0170*/ 	.word	0x00000420
        /*0174*/ 	.word	0x000000ff
        /*0178*/ 	.word	0x00000080
        /*017c*/ 	.short	0x0100
        /*017e*/ 	.byte	0x09
	.zero		1


	//   ....[16]....
        /*0180*/ 	.word	0x00000430
        /*0184*/ 	.word	0x000000ff
        /*0188*/ 	.word	0x00000040
        /*018c*/ 	.short	0x0100
        /*018e*/ 	.byte	0x09
	.zero		1


	//   ....[17]....
        /*0190*/ 	.word	0x00000440
        /*0194*/ 	.word	0x000000ff
        /*0198*/ 	.word	0x00000088
        /*019c*/ 	.short	0x0100
        /*019e*/ 	.byte	0x09
	.zero		1


	//   ....[18]....
        /*01a0*/ 	.word	0x00000650
        /*01a4*/ 	.word	0x000000ff
        /*01a8*/ 	.word	0x000000a0
        /*01ac*/ 	.short	0x0100
        /*01ae*/ 	.byte	0x06
	.zero		1


	//   ....[19]....
        /*01b0*/ 	.word	0x00000680
        /*01b4*/ 	.word	0x000000ff
        /*01b8*/ 	.word	0x000000a8
        /*01bc*/ 	.short	0x0100
        /*01be*/ 	.byte	0x06
	.zero		1


	//   ....[20]....
        /*01c0*/ 	.word	0x000012e0
        /*01c4*/ 	.word	0x00000003
        /*01c8*/ 	.word	0x00000000
        /*01cc*/ 	.short	0x010a
        /*01ce*/ 	.byte	0x3f
	.zero		1


	//   ....[21]....
        /*01d0*/ 	.word	0x00001320
        /*01d4*/ 	.word	0x00000003
        /*01d8*/ 	.word	0x00000000
        /*01dc*/ 	.short	0x010a
        /*01de*/ 	.byte	0x3f
	.zero		1


	//   ....[22]....
        /*01e0*/ 	.word	0x00001680
        /*01e4*/ 	.word	0x000000ff
        /*01e8*/ 	.word	0x00000000
        /*01ec*/ 	.short	0x010a
        /*01ee*/ 	.byte	0x08
	.zero		1


	//   ....[23]....
        /*01f0*/ 	.word	0x000016c0
        /*01f4*/ 	.word	0x000000ff
        /*01f8*/ 	.word	0x00000000
        /*01fc*/ 	.short	0x010a
        /*01fe*/ 	.byte	0x08
	.zero		1


	//   ....[24]....
        /*0200*/ 	.word	0x000018f0
        /*0204*/ 	.word	0x000000ff
        /*0208*/ 	.word	0x00000000
        /*020c*/ 	.short	0x0101
        /*020e*/ 	.byte	0x08
	.zero		1


	//   ....[25]....
        /*0210*/ 	.word	0x00001b00
        /*0214*/ 	.word	0x000000ff
        /*0218*/ 	.word	0x00000000
        /*021c*/ 	.short	0x0101
        /*021e*/ 	.byte	0x06
	.zero		1


	//   ....[26]....
        /*0220*/ 	.word	0x0000eb40
        /*0224*/ 	.word	0x0000000b
        /*0228*/ 	.word	0x00000048
        /*022c*/ 	.short	0x010a
        /*022e*/ 	.byte	0x3f
	.zero		1


	//   ....[27]....
        /*0230*/ 	.word	0x0000eeb0
        /*0234*/ 	.word	0x00000003
        /*0238*/ 	.word	0x000000a8
        /*023c*/ 	.short	0x0101
        /*023e*/ 	.byte	0x3f
	.zero		1


	//   ....[28]....
        /*0240*/ 	.word	0x0000f5f0
        /*0244*/ 	.word	0x00000007
        /*0248*/ 	.word	0x00000000
        /*024c*/ 	.short	0x010a
        /*024e*/ 	.byte	0x3f
	.zero		1


	//   ....[29]....
        /*0250*/ 	.word	0x0000f670
        /*0254*/ 	.word	0x00000008
        /*0258*/ 	.word	0x00000000
        /*025c*/ 	.short	0x010a
        /*025e*/ 	.byte	0x3f
	.zero		1


	//   ....[30]....
        /*0260*/ 	.word	0x0000f700
        /*0264*/ 	.word	0x00000009
        /*0268*/ 	.word	0x00000000
        /*026c*/ 	.short	0x010a
        /*026e*/ 	.byte	0x3f
	.zero		1


	//   ....[31]....
        /*0270*/ 	.word	0x0000f790
        /*0274*/ 	.word	0x00000008
        /*0278*/ 	.word	0x00000000
        /*027c*/ 	.short	0x010a
        /*027e*/ 	.byte	0x3f
	.zero		1


	//   ....[32]....
        /*0280*/ 	.word	0x0000f820
        /*0284*/ 	.word	0x00000009
        /*0288*/ 	.word	0x00000000
        /*028c*/ 	.short	0x010a
        /*028e*/ 	.byte	0x3f
	.zero		1


	//   ....[33]....
        /*0290*/ 	.word	0x0000f8b0
        /*0294*/ 	.word	0x00000008
        /*0298*/ 	.word	0x00000000
        /*029c*/ 	.short	0x010a
        /*029e*/ 	.byte	0x3f
	.zero		1


	//   ....[34]....
        /*02a0*/ 	.word	0x0000f940
        /*02a4*/ 	.word	0x00000009
        /*02a8*/ 	.word	0x00000000
        /*02ac*/ 	.short	0x010a
        /*02ae*/ 	.byte	0x3f
	.zero		1


	//   ....[35]....
        /*02b0*/ 	.word	0x0000f9d0
        /*02b4*/ 	.word	0x00000006
        /*02b8*/ 	.word	0x00000000
        /*02bc*/ 	.short	0x010a
        /*02be*/ 	.byte	0x3f
	.zero		1


	//   ....[36]....
        /*02c0*/ 	.word	0x0000fa60
        /*02c4*/ 	.word	0x00000003
        /*02c8*/ 	.word	0x00000000
        /*02cc*/ 	.short	0x010a
        /*02ce*/ 	.byte	0x3f
	.zero		1


	//   ....[37]....
        /*02d0*/ 	.word	0x0000fac0
        /*02d4*/ 	.word	0x00000003
        /*02d8*/ 	.word	0x00000000
        /*02dc*/ 	.short	0x010a
        /*02de*/ 	.byte	0x3f
	.zero		1


	//   ....[38]....
        /*02e0*/ 	.word	0x0000fb20
        /*02e4*/ 	.word	0x00000004
        /*02e8*/ 	.word	0x00000000
        /*02ec*/ 	.short	0x010a
        /*02ee*/ 	.byte	0x3f
	.zero		1


	//   ....[39]....
        /*02f0*/ 	.word	0x0000fbf0
        /*02f4*/ 	.word	0x0000000b
        /*02f8*/ 	.word	0x00000048
        /*02fc*/ 	.short	0x010a
        /*02fe*/ 	.byte	0x3f
	.zero		1


	//   ....[40]....
        /*0300*/ 	.word	0x0000fcc0
        /*0304*/ 	.word	0x00000007
        /*0308*/ 	.word	0x00000000
        /*030c*/ 	.short	0x010a
        /*030e*/ 	.byte	0x3f
	.zero		1


	//   ....[41]....
        /*0310*/ 	.word	0x0000fd10
        /*0314*/ 	.word	0x00000008
        /*0318*/ 	.word	0x00000000
        /*031c*/ 	.short	0x010a
        /*031e*/ 	.byte	0x3f
	.zero		1


	//   ....[42]....
        /*0320*/ 	.word	0x0000fd60
        /*0324*/ 	.word	0x00000009
        /*0328*/ 	.word	0x00000000
        /*032c*/ 	.short	0x010a
        /*032e*/ 	.byte	0x3f
	.zero		1


	//   ....[43]....
        /*0330*/ 	.word	0x0000fdb0
        /*0334*/ 	.word	0x00000008
        /*0338*/ 	.word	0x00000000
        /*033c*/ 	.short	0x010a
        /*033e*/ 	.byte	0x3f
	.zero		1


	//   ....[44]....
        /*0340*/ 	.word	0x0000fe00
        /*0344*/ 	.word	0x00000009
        /*0348*/ 	.word	0x00000000
        /*034c*/ 	.short	0x010a
        /*034e*/ 	.byte	0x3f
	.zero		1


	//   ....[45]....
        /*0350*/ 	.word	0x0000fe50
        /*0354*/ 	.word	0x00000008
        /*0358*/ 	.word	0x00000000
        /*035c*/ 	.short	0x010a
        /*035e*/ 	.byte	0x3f
	.zero		1


	//   ....[46]....
        /*0360*/ 	.word	0x0000fea0
        /*0364*/ 	.word	0x00000009
        /*0368*/ 	.word	0x00000000
        /*036c*/ 	.short	0x010a
        /*036e*/ 	.byte	0x3f
	.zero		1


	//   ....[47]....
        /*0370*/ 	.word	0x0000fef0
        /*0374*/ 	.word	0x00000006
        /*0378*/ 	.word	0x00000000
        /*037c*/ 	.short	0x010a
        /*037e*/ 	.byte	0x3f
	.zero		1


	//----- nvinfo : EIATTR_NUM_MBARRIERS
	.align		4
.L_35:
        /*0380*/ 	.byte	0x03, 0x38
        /*0382*/ 	.short	0x0014


	//----- nvinfo : EIATTR_EXIT_INSTR_OFFSETS
	.align		4
        /*0384*/ 	.byte	0x04, 0x1c
        /*0386*/ 	.short	(.L_37 - .L_36)


	//   ....[0]....
.L_36:
        /*0388*/ 	.word	0x000006e0


	//   ....[1]....
        /*038c*/ 	.word	0x00000fc0


	//   ....[2]....
        /*0390*/ 	.word	0x0000e1c0


	//   ....[3]....
        /*0394*/ 	.word	0x0000e7e0


	//   ....[4]....
        /*0398*/ 	.word	0x0000fab0


	//----- nvinfo : EIATTR_MAX_THREADS
	.align		4
.L_37:
        /*039c*/ 	.byte	0x04, 0x05
        /*039e*/ 	.short	(.L_39 - .L_38)
.L_38:
        /*03a0*/ 	.word	0x00000180
        /*03a4*/ 	.word	0x00000001
        /*03a8*/ 	.word	0x00000001


	//----- nvinfo : EIATTR_CRS_STACK_SIZE
	.align		4
.L_39:
        /*03ac*/ 	.byte	0x04, 0x1e
        /*03ae*/ 	.short	(.L_41 - .L_40)
.L_40:
        /*03b0*/ 	.word	0x00000000


	//----- nvinfo : EIATTR_CBANK_PARAM_SIZE
	.align		4
.L_41:
        /*03b4*/ 	.byte	0x03, 0x19
        /*03b6*/ 	.short	0x0470


	//----- nvinfo : EIATTR_PARAM_CBANK
	.align		4
        /*03b8*/ 	.byte	0x04, 0x0a
        /*03ba*/ 	.short	(.L_43 - .L_42)
	.align		4
.L_42:
        /*03bc*/ 	.word	index@(.nv.constant0._ZN7cutlass13device_kernelINS_4gemm6kernel13GemmUniversalIN4cute5tupleIJiiiiEEENS1_10collective13CollectiveMmaINS1_34MainloopSm90TmaGmmaWarpSpecializedILi9ENS5_IJNS4_1CILi1EEESB_SB_EEENS1_35KernelTmaWarpSpecializedCooperativeEEENS5_IJNSA_ILi192EEESF_NSA_ILi32EEEEEENS_10bfloat16_tENS5_IJlSB_lEEESI_SJ_NS4_8TiledMMAINS4_8MMA_AtomIJNS4_4SM904GMMA28MMA_64x192x16_F32BF16BF16_SSILNSN_5MajorE0ELSP_0ELNSN_7ScaleInE1ELSQ_1EEEEEENS4_6LayoutINS5_IJNSA_ILi2EEESB_SB_EEENS5_IJSB_NSA_ILi0EEESW_EEEEENS5_IJNS4_10UnderscoreESZ_SZ_EEEEENS4_13SM90_TMA_LOADENS4_14ComposedLayoutINS4_7SwizzleILi2ELi4ELi3EEENS4_18smem_ptr_flag_bitsILi16EEENST_INS5_IJNSA_ILi8EEESG_EEENS5_IJSG_SB_EEEEEEEvNS4_8identityES12_S1C_vS1D_EENS_8epilogue10collective6detail29Sm90TmaWarpSpecializedAdapterINS1G_15DefaultEpilogueISI_SJ_SJ_NS1F_6thread17LinearCombinationISI_Li1EffLNS1K_9ScaleType4KindE0ELNS_15FloatRoundStyleE2ESI_EENS1_15EpilogueDefaultEEEEEvvEEEEvNT_6ParamsE)
        /*03c0*/ 	.short	0x0210
        /*03c2*/ 	.short	0x0470


	//----- nvinfo : EIATTR_SW_WAR
	.align		4
.L_43:
        /*03c4*/ 	.byte	0x04, 0x36
        /*03c6*/ 	.short	(.L_45 - .L_44)
.L_44:
        /*03c8*/ 	.word	0x00000008
.L_45:


//--------------------- .nv.callgraph             --------------------------
	.section	.nv.callgraph,"",@"SHT_CUDA_CALLGRAPH"
	.align	4
	.sectionentsize	8
	.align		4
        /*0000*/ 	.word	0x00000000
	.align		4
        /*0004*/ 	.word	0xffffffff
	.align		4
        /*0008*/ 	.word	index@(_ZN7cutlass13device_kernelINS_4gemm6kernel13GemmUniversalIN4cute5tupleIJiiiiEEENS1_10collective13CollectiveMmaINS1_34MainloopSm90TmaGmmaWarpSpecializedILi9ENS5_IJNS4_1CILi1EEESB_SB_EEENS1_35KernelTmaWarpSpecializedCooperativeEEENS5_IJNSA_ILi192EEESF_NSA_ILi32EEEEEENS_10bfloat16_tENS5_IJlSB_lEEESI_SJ_NS4_8TiledMMAINS4_8MMA_AtomIJNS4_4SM904GMMA28MMA_64x192x16_F32BF16BF16_SSILNSN_5MajorE0ELSP_0ELNSN_7ScaleInE1ELSQ_1EEEEEENS4_6LayoutINS5_IJNSA_ILi2EEESB_SB_EEENS5_IJSB_NSA_ILi0EEESW_EEEEENS5_IJNS4_10UnderscoreESZ_SZ_EEEEENS4_13SM90_TMA_LOADENS4_14ComposedLayoutINS4_7SwizzleILi2ELi4ELi3EEENS4_18smem_ptr_flag_bitsILi16EEENST_INS5_IJNSA_ILi8EEESG_EEENS5_IJSG_SB_EEEEEEEvNS4_8identityES12_S1C_vS1D_EENS_8epilogue10collective6detail29Sm90TmaWarpSpecializedAdapterINS1G_15DefaultEpilogueISI_SJ_SJ_NS1F_6thread17LinearCombinationISI_Li1EffLNS1K_9ScaleType4KindE0ELNS_15FloatRoundStyleE2ESI_EENS1_15EpilogueDefaultEEEEEvvEEEEvNT_6ParamsE)
	.align		4
        /*000c*/ 	.word	index@(__assertfail)
	.align		4
        /*0010*/ 	.word	0x00000000
	.align		4
        /*0014*/ 	.word	0xfffffffe
	.align		4
        /*0018*/ 	.word	0x00000000
	.align		4
        /*001c*/ 	.word	0xfffffffd
	.align		4
        /*0020*/ 	.word	0x00000000
	.align		4
        /*0024*/ 	.word	0xfffffffc


//--------------------- .nv.constant4             --------------------------
	.section	.nv.constant4,"a",@progbits
	.align	8
	.align		8
.nv.constant4:
        /*0000*/ 	.dword	__assertfail
	.align		8
        /*0008*/ 	.dword	__unnamed_1
	.align		8
        /*0010*/ 	.dword	_ZN40_INTERNAL_b9409c2d_4_k_cu_53f87617_142874cuda3std3__45__cpo5beginE
	.align		8
        /*0018*/ 	.dword	_ZN40_INTERNAL_b9409c2d_4_k_cu_53f87617_142874cuda3std3__45__cpo3endE
	.align		8
        /*0020*/ 	.dword	_ZN40_INTERNAL_b9409c2d_4_k_cu_53f87617_142874cuda3std3__45__cpo6cbeginE
	.align		8
        /*0028*/ 	.dword	_ZN40_INTERNAL_b9409c2d_4_k_cu_53f87617_142874cuda3std3__45__cpo4cendE
	.align		8
        /*0030*/ 	.dword	_ZN40_INTERNAL_b9409c2d_4_k_cu_53f87617_142874cuda3std3__442_GLOBAL__N__b9409c2d_4_k_cu_53f87617_142876ignoreE
	.align		8
        /*0038*/ 	.dword	_ZN40_INTERNAL_b9409c2d_4_k_cu_53f87617_142874cuda3std3__419piecewise_constructE
	.align		8
        /*0040*/ 	.dword	_ZN40_INTERNAL_b9409c2d_4_k_cu_53f87617_142874cuda3std3__48in_placeE
	.align		8
        /*0048*/ 	.dword	_ZN40_INTERNAL_b9409c2d_4_k_cu_53f87617_142874cuda3std6ranges3__45__cpo4swapE
	.align		8
        /*0050*/ 	.dword	_ZN40_INTERNAL_b9409c2d_4_k_cu_53f87617_142874cuda3std6ranges3__45__cpo9iter_moveE
	.align		8
        /*0058*/ 	.dword	_ZN40_INTERNAL_b9409c2d_4_k_cu_53f87617_142874cute7productE
	.align		8
        /*0060*/ 	.dword	_ZN40_INTERNAL_b9409c2d_4_k_cu_53f87617_142874cute1_E
	.align		8
        /*0068*/ 	.dword	$str$22
	.align		8
        /*0070*/ 	.dword	$str$23


//--------------------- .text._ZN7cutlass13device_kernelINS_4gemm6kernel13GemmUniversalIN4cute5tupleIJiiiiEEENS1_10collective13CollectiveMmaINS1_34MainloopSm90TmaGmmaWarpSpecializedILi9ENS5_IJNS4_1CILi1EEESB_SB_EEENS1_35KernelTmaWarpSpecializedCooperativeEEENS5_IJNSA_ILi192EEESF_NSA_ILi32EEEEEENS_10bfloat16_tENS5_IJlSB_lEEESI_SJ_NS4_8TiledMMAINS4_8MMA_AtomIJNS4_4SM904GMMA28MMA_64x192x16_F32BF16BF16_SSILNSN_5MajorE0ELSP_0ELNSN_7ScaleInE1ELSQ_1EEEEEENS4_6LayoutINS5_IJNSA_ILi2EEESB_SB_EEENS5_IJSB_NSA_ILi0EEESW_EEEEENS5_IJNS4_10UnderscoreESZ_SZ_EEEEENS4_13SM90_TMA_LOADENS4_14ComposedLayoutINS4_7SwizzleILi2ELi4ELi3EEENS4_18smem_ptr_flag_bitsILi16EEENST_INS5_IJNSA_ILi8EEESG_EEENS5_IJSG_SB_EEEEEEEvNS4_8identityES12_S1C_vS1D_EENS_8epilogue10collective6detail29Sm90TmaWarpSpecializedAdapterINS1G_15DefaultEpilogueISI_SJ_SJ_NS1F_6thread17LinearCombinationISI_Li1EffLNS1K_9ScaleType4KindE0ELNS_15FloatRoundStyleE2ESI_EENS1_15EpilogueDefaultEEEEEvvEEEEvNT_6ParamsE --------------------------
	.section	.text._ZN7cutlass13device_kernelINS_4gemm6kernel13GemmUniversalIN4cute5tupleIJiiiiEEENS1_10collective13CollectiveMmaINS1_34MainloopSm90TmaGmmaWarpSpecializedILi9ENS5_IJNS4_1CILi1EEESB_SB_EEENS1_35KernelTmaWarpSpecializedCooperativeEEENS5_IJNSA_ILi192EEESF_NSA_ILi32EEEEEENS_10bfloat16_tENS5_IJlSB_lEEESI_SJ_NS4_8TiledMMAINS4_8MMA_AtomIJNS4_4SM904GMMA28MMA_64x192x16_F32BF16BF16_SSILNSN_5MajorE0ELSP_0ELNSN_7ScaleInE1ELSQ_1EEEEEENS4_6LayoutINS5_IJNSA_ILi2EEESB_SB_EEENS5_IJSB_NSA_ILi0EEESW_EEEEENS5_IJNS4_10UnderscoreESZ_SZ_EEEEENS4_13SM90_TMA_LOADENS4_14ComposedLayoutINS4_7SwizzleILi2ELi4ELi3EEENS4_18smem_ptr_flag_bitsILi16EEENST_INS5_IJNSA_ILi8EEESG_EEENS5_IJSG_SB_EEEEEEEvNS4_8identityES12_S1C_vS1D_EENS_8epilogue10collective6detail29Sm90TmaWarpSpecializedAdapterINS1G_15DefaultEpilogueISI_SJ_SJ_NS1F_6thread17LinearCombinationISI_Li1EffLNS1K_9ScaleType4KindE0ELNS_15FloatRoundStyleE2ESI_EENS1_15EpilogueDefaultEEEEEvvEEEEvNT_6ParamsE,"ax",@progbits
	.align	128
.text._ZN7cutlass13device_kernelINS_4gemm6kernel13GemmUniversalIN4cute5tupleIJiiiiEEENS1_10collective13CollectiveMmaINS1_34MainloopSm90TmaGmmaWarpSpecializedILi9ENS5_IJNS4_1CILi1EEESB_SB_EEENS1_35KernelTmaWarpSpecializedCooperativeEEENS5_IJNSA_ILi192EEESF_NSA_ILi32EEEEEENS_10bfloat16_tENS5_IJlSB_lEEESI_SJ_NS4_8TiledMMAINS4_8MMA_AtomIJNS4_4SM904GMMA28MMA_64x192x16_F32BF16BF16_SSILNSN_5MajorE0ELSP_0ELNSN_7ScaleInE1ELSQ_1EEEEEENS4_6LayoutINS5_IJNSA_ILi2EEESB_SB_EEENS5_IJSB_NSA_ILi0EEESW_EEEEENS5_IJNS4_10UnderscoreESZ_SZ_EEEEENS4_13SM90_TMA_LOADENS4_14ComposedLayoutINS4_7SwizzleILi2ELi4ELi3EEENS4_18smem_ptr_flag_bitsILi16EEENST_INS5_IJNSA_ILi8EEESG_EEENS5_IJSG_SB_EEEEEEEvNS4_8identityES12_S1C_vS1D_EENS_8epilogue10collective6detail29Sm90TmaWarpSpecializedAdapterINS1G_15DefaultEpilogueISI_SJ_SJ_NS1F_6thread17LinearCombinationISI_Li1EffLNS1K_9ScaleType4KindE0ELNS_15FloatRoundStyleE2ESI_EENS1_15EpilogueDefaultEEEEEvvEEEEvNT_6ParamsE:
        .type           _ZN7cutlass13device_kernelINS_4gemm6kernel13GemmUniversalIN4cute5tupleIJiiiiEEENS1_10collective13CollectiveMmaINS1_34MainloopSm90TmaGmmaWarpSpecializedILi9ENS5_IJNS4_1CILi1EEESB_SB_EEENS1_35KernelTmaWarpSpecializedCooperativeEEENS5_IJNSA_ILi192EEESF_NSA_ILi32EEEEEENS_10bfloat16_tENS5_IJlSB_lEEESI_SJ_NS4_8TiledMMAINS4_8MMA_AtomIJNS4_4SM904GMMA28MMA_64x192x16_F32BF16BF16_SSILNSN_5MajorE0ELSP_0ELNSN_7ScaleInE1ELSQ_1EEEEEENS4_6LayoutINS5_IJNSA_ILi2EEESB_SB_EEENS5_IJSB_NSA_ILi0EEESW_EEEEENS5_IJNS4_10UnderscoreESZ_SZ_EEEEENS4_13SM90_TMA_LOADENS4_14ComposedLayoutINS4_7SwizzleILi2ELi4ELi3EEENS4_18smem_ptr_flag_bitsILi16EEENST_INS5_IJNSA_ILi8EEESG_EEENS5_IJSG_SB_EEEEEEEvNS4_8identityES12_S1C_vS1D_EENS_8epilogue10collective6detail29Sm90TmaWarpSpecializedAdapterINS1G_15DefaultEpilogueISI_SJ_SJ_NS1F_6thread17LinearCombinationISI_Li1EffLNS1K_9ScaleType4KindE0ELNS_15FloatRoundStyleE2ESI_EENS1_15EpilogueDefaultEEEEEvvEEEEvNT_6ParamsE,@function
        .size           _ZN7cutlass13device_kernelINS_4gemm6kernel13GemmUniversalIN4cute5tupleIJiiiiEEENS1_10collective13CollectiveMmaINS1_34MainloopSm90TmaGmmaWarpSpecializedILi9ENS5_IJNS4_1CILi1EEESB_SB_EEENS1_35KernelTmaWarpSpecializedCooperativeEEENS5_IJNSA_ILi192EEESF_NSA_ILi32EEEEEENS_10bfloat16_tENS5_IJlSB_lEEESI_SJ_NS4_8TiledMMAINS4_8MMA_AtomIJNS4_4SM904GMMA28MMA_64x192x16_F32BF16BF16_SSILNSN_5MajorE0ELSP_0ELNSN_7ScaleInE1ELSQ_1EEEEEENS4_6LayoutINS5_IJNSA_ILi2EEESB_SB_EEENS5_IJSB_NSA_ILi0EEESW_EEEEENS5_IJNS4_10UnderscoreESZ_SZ_EEEEENS4_13SM90_TMA_LOADENS4_14ComposedLayoutINS4_7SwizzleILi2ELi4ELi3EEENS4_18smem_ptr_flag_bitsILi16EEENST_INS5_IJNSA_ILi8EEESG_EEENS5_IJSG_SB_EEEEEEEvNS4_8identityES12_S1C_vS1D_EENS_8epilogue10collective6detail29Sm90TmaWarpSpecializedAdapterINS1G_15DefaultEpilogueISI_SJ_SJ_NS1F_6thread17LinearCombinationISI_Li1EffLNS1K_9ScaleType4KindE0ELNS_15FloatRoundStyleE2ESI_EENS1_15EpilogueDefaultEEEEEvvEEEEvNT_6ParamsE,(.L_x_461 - _ZN7cutlass13device_kernelINS_4gemm6kernel13GemmUniversalIN4cute5tupleIJiiiiEEENS1_10collective13CollectiveMmaINS1_34MainloopSm90TmaGmmaWarpSpecializedILi9ENS5_IJNS4_1CILi1EEESB_SB_EEENS1_35KernelTmaWarpSpecializedCooperativeEEENS5_IJNSA_ILi192EEESF_NSA_ILi32EEEEEENS_10bfloat16_tENS5_IJlSB_lEEESI_SJ_NS4_8TiledMMAINS4_8MMA_AtomIJNS4_4SM904GMMA28MMA_64x192x16_F32BF16BF16_SSILNSN_5MajorE0ELSP_0ELNSN_7ScaleInE1ELSQ_1EEEEEENS4_6LayoutINS5_IJNSA_ILi2EEESB_SB_EEENS5_IJSB_NSA_ILi0EEESW_EEEEENS5_IJNS4_10UnderscoreESZ_SZ_EEEEENS4_13SM90_TMA_LOADENS4_14ComposedLayoutINS4_7SwizzleILi2ELi4ELi3EEENS4_18smem_ptr_flag_bitsILi16EEENST_INS5_IJNSA_ILi8EEESG_EEENS5_IJSG_SB_EEEEEEEvNS4_8identityES12_S1C_vS1D_EENS_8epilogue10collective6detail29Sm90TmaWarpSpecializedAdapterINS1G_15DefaultEpilogueISI_SJ_SJ_NS1F_6thread17LinearCombinationISI_Li1EffLNS1K_9ScaleType4KindE0ELNS_15FloatRoundStyleE2ESI_EENS1_15EpilogueDefaultEEEEEvvEEEEvNT_6ParamsE)
        .other          _ZN7cutlass13device_kernelINS_4gemm6kernel13GemmUniversalIN4cute5tupleIJiiiiEEENS1_10collective13CollectiveMmaINS1_34MainloopSm90TmaGmmaWarpSpecializedILi9ENS5_IJNS4_1CILi1EEESB_SB_EEENS1_35KernelTmaWarpSpecializedCooperativeEEENS5_IJNSA_ILi192EEESF_NSA_ILi32EEEEEENS_10bfloat16_tENS5_IJlSB_lEEESI_SJ_NS4_8TiledMMAINS4_8MMA_AtomIJNS4_4SM904GMMA28MMA_64x192x16_F32BF16BF16_SSILNSN_5MajorE0ELSP_0ELNSN_7ScaleInE1ELSQ_1EEEEEENS4_6LayoutINS5_IJNSA_ILi2EEESB_SB_EEENS5_IJSB_NSA_ILi0EEESW_EEEEENS5_IJNS4_10UnderscoreESZ_SZ_EEEEENS4_13SM90_TMA_LOADENS4_14ComposedLayoutINS4_7SwizzleILi2ELi4ELi3EEENS4_18smem_ptr_flag_bitsILi16EEENST_INS5_IJNSA_ILi8EEESG_EEENS5_IJSG_SB_EEEEEEEvNS4_8identityES12_S1C_vS1D_EENS_8epilogue10collective6detail29Sm90TmaWarpSpecializedAdapterINS1G_15DefaultEpilogueISI_SJ_SJ_NS1F_6thread17LinearCombinationISI_Li1EffLNS1K_9ScaleType4KindE0ELNS_15FloatRoundStyleE2ESI_EENS1_15EpilogueDefaultEEEEEvvEEEEvNT_6ParamsE,@"STO_CUDA_ENTRY STV_DEFAULT"
_ZN7cutlass13device_kernelINS_4gemm6kernel13GemmUniversalIN4cute5tupleIJiiiiEEENS1_10collective13CollectiveMmaINS1_34MainloopSm90TmaGmmaWarpSpecializedILi9ENS5_IJNS4_1CILi1EEESB_SB_EEENS1_35KernelTmaWarpSpecializedCooperativeEEENS5_IJNSA_ILi192EEESF_NSA_ILi32EEEEEENS_10bfloat16_tENS5_IJlSB_lEEESI_SJ_NS4_8TiledMMAINS4_8MMA_AtomIJNS4_4SM904GMMA28MMA_64x192x16_F32BF16BF16_SSILNSN_5MajorE0ELSP_0ELNSN_7ScaleInE1ELSQ_1EEEEEENS4_6LayoutINS5_IJNSA_ILi2EEESB_SB_EEENS5_IJSB_NSA_ILi0EEESW_EEEEENS5_IJNS4_10UnderscoreESZ_SZ_EEEEENS4_13SM90_TMA_LOADENS4_14ComposedLayoutINS4_7SwizzleILi2ELi4ELi3EEENS4_18smem_ptr_flag_bitsILi16EEENST_INS5_IJNSA_ILi8EEESG_EEENS5_IJSG_SB_EEEEEEEvNS4_8identityES12_S1C_vS1D_EENS_8epilogue10collective6detail29Sm90TmaWarpSpecializedAdapterINS1G_15DefaultEpilogueISI_SJ_SJ_NS1F_6thread17LinearCombinationISI_Li1EffLNS1K_9ScaleType4KindE0ELNS_15FloatRoundStyleE2ESI_EENS1_15EpilogueDefaultEEEEEvvEEEEvNT_6ParamsE:
[----:B------:R-:W0:Y:S01]  /*0000*/  LDC R1, c[0x0][0x28] ;  /* 0x00000a00ff017b82 */ /* 0x000e220000000800 */
[----:B------:R-:W1:Y:S01]  /*0010*/  S2R R18, SR_TID.X ;  /* 0x0000000000127919 */ /* 0x000e620000002100 */
[----:B------:R-:W-:Y:S01]  /*0020*/  ELECT P0, URZ, PT ;  /* 0x00000000003f782f */ /* 0x000fe20003800000 */
[----:B------:R-:W-:Y:S01]  /*0030*/  BSSY B0, `(.L_x_0) ;  /* 0x0000015000007945 */ /* 0x000fe20003800000 */
[--C-:B-1----:R-:W-:Y:S02]  /*0040*/  SHF.R.U32.HI R0, RZ, 0x5, R18.reuse ;  /* 0x00000005ff007819 */ /* 0x102fe40000011612 */
[----:B------:R-:W-:-:S03]  /*0050*/  SHF.R.U32.HI R23, RZ, 0x7, R18 ;  /* 0x00000007ff177819 */ /* 0x000fc60000011612 */
[----:B------:R-:W1:Y:S04]  /*0060*/  SHFL.IDX PT, R3, R0, RZ, 0x1f ;  /* 0x00001fff00037589 */ /* 0x000e6800000e0000 */
[----:B------:R-:W2:Y:S01]  /*0070*/  SHFL.IDX PT, R2, R23, RZ, 0x1f ;  /* 0x00001fff17027589 */ /* 0x000ea200000e0000 */
[----:B-1----:R-:W-:Y:S02]  /*0080*/  R2UR UR4, R3 ;  /* 0x00000000030472ca */ /* 0x002fe400000e0000 */
[----:B--2---:R-:W-:-:S11]  /*0090*/  R2UR UR6, R2 ;  /* 0x00000000020672ca */ /* 0x004fd600000e0000 */
[----:B------:R-:W-:Y:S02]  /*00a0*/  USHF.R.S32.HI UR5, URZ, 0x1f, UR4 ;  /* 0x0000001f3f057899 */ /* 0x000fe40008011404 */
[----:B------:R-:W-:Y:S02]  /*00b0*/  ISETP.NE.OR P0, PT, RZ, UR4, !P0 ;  /* 0x00000004ff007c0c */ /* 0x000fe4000c705670 */
[----:B------:R-:W-:-:S04]  /*00c0*/  ULEA.HI UR5, UR5, UR4, URZ, 0x2 ;  /* 0x0000000405057291 */ /* 0x000fc8000f8f103f */
[----:B------:R-:W-:-:S04]  /*00d0*/  ULOP3.LUT UR5, UR5, 0xfffffffc, URZ, 0xc0, !UPT ;  /* 0xfffffffc05057892 */ /* 0x000fc8000f8ec03f */
[----:B------:R-:W-:-:S03]  /*00e0*/  UIADD3 UR8, UR4, -UR5, URZ ;  /* 0x8000000504087290 */ /* 0x000fc6000fffe03f */
[----:B0-----:R-:W-:Y:S09]  /*00f0*/  @P0 BRA `(.L_x_1) ;  /* 0x0000000000200947 */ /* 0x001ff20003800000 */
[----:B------:R-:W-:Y:S02]  /*0100*/  ULDC.64 UR4, c[0x0][0x198] ;  /* 0x0000660000047ab9 */ /* 0x000fe40000000a00 */
[----:B------:R-:W-:Y:S02]  /*0110*/  UIADD3 UR10, UP0, UR4, 0xf0, URZ ;  /* 0x000000f0040a7890 */ /* 0x000fe4000ff1e03f */
[----:B------:R-:W-:Y:S02]  /*0120*/  UIADD3 UR4, UP1, UR4, 0x1f0, URZ ;  /* 0x000001f004047890 */ /* 0x000fe4000ff3e03f */
[----:B------:R-:W-:Y:S02]  /*0130*/  UIADD3.X UR11, URZ, UR5, URZ, UP0, !UPT ;  /* 0x000000053f0b7290 */ /* 0x000fe400087fe43f */
[----:B------:R-:W-:-:S07]  /*0140*/  UIADD3.X UR5, URZ, UR5, URZ, UP1, !UPT ;  /* 0x000000053f057290 */ /* 0x000fce0008ffe43f */
[----:B------:R0:W-:Y:S02]  /*0150*/  UTMACCTL.PF [UR10] ;  /* 0x000000000a0079b9 */ /* 0x0001e40008040000 */
[----:B------:R0:W-:Y:S02]  /*0160*/  UTMACCTL.PF [UR4] ;  /* 0x00000000040079b9 */ /* 0x0001e40008040000 */
[----:B0-----:R-:W-:Y:S01]  /*0170*/  NOP ;  /* 0x0000000000007918 */ /* 0x001fe20000000000 */
.L_x_1:
[----:B------:R-:W-:Y:S05]  /*0180*/  BSYNC B0 ;  /* 0x0000000000007941 */ /* 0x000fea0003800000 */
.L_x_0:
[----:B------:R-:W0:Y:S01]  /*0190*/  SHFL.IDX PT, R2, R0, RZ, 0x1f ;  /* 0x00001fff00027589 */ /* 0x000e2200000e0000 */
[----:B------:R-:W-:Y:S01]  /*01a0*/  UISETP.NE.AND UP0, UPT, UR8, 0x3, UPT ;  /* 0x000000030800788c */ /* 0x000fe2000bf05270 */
[----:B------:R-:W-:Y:S01]  /*01b0*/  ISETP.NE.AND P1, PT, RZ, UR6, PT ;  /* 0x00000006ff007c0c */ /* 0x000fe2000bf25270 */
[----:B------:R-:W-:Y:S02]  /*01c0*/  UIADD3 UR10, UR6, -0x1, URZ ;  /* 0xffffffff060a7890 */ /* 0x000fe4000fffe03f */
[----:B------:R-:W-:Y:S02]  /*01d0*/  UISETP.EQ.OR UP0, UPT, UR8, URZ, !UP0 ;  /* 0x0000003f0800728c */ /* 0x000fe4000c702670 */
[----:B------:R-:W-:Y:S02]  /*01e0*/  UISETP.GE.U32.AND UP1, UPT, UR10, 0x2, UPT ;  /* 0x000000020a00788c */ /* 0x000fe4000bf26070 */
[----:B------:R-:W-:-:S04]  /*01f0*/  UISETP.EQ.AND UP0, UPT, UR6, URZ, UP0 ;  /* 0x0000003f0600728c */ /* 0x000fc80008702270 */
[----:B------:R-:W-:-:S04]  /*0200*/  USEL UR40, URZ, 0x1, !UP0 ;  /* 0x000000013f287887 */ /* 0x000fc8000c000000 */
[----:B------:R-:W-:Y:S01]  /*0210*/  USEL UR40, UR40, 0x2, UP1 ;  /* 0x0000000228287887 */ /* 0x000fe20008800000 */
[----:B0-----:R-:W-:-:S13]  /*0220*/  ISETP.NE.AND P0, PT, R2, RZ, PT ;  /* 0x000000ff0200720c */ /* 0x001fda0003f05270 */
[----:B------:R-:W-:Y:S05]  /*0230*/  @P0 BRA `(.L_x_2) ;  /* 0x00000000008c0947 */ /* 0x000fea0003800000 */
[----:B------:R-:W-:Y:S01]  /*0240*/  ELECT P0, URZ, PT ;  /* 0x00000000003f782f */ /* 0x000fe20003800000 */
[----:B------:R-:W-:-:S12]  /*0250*/  BSSY B0, `(.L_x_2) ;  /* 0x0000021000007945 */ /* 0x000fd80003800000 */
[----:B------:R-:W-:Y:S05]  /*0260*/  @!P0 BRA `(.L_x_3) ;  /* 0x00000000007c8947 */ /* 0x000fea0003800000 */
[----:B------:R-:W0:Y:S01]  /*0270*/  S2UR UR9, SR_CgaCtaId ;  /* 0x00000000000979c3 */ /* 0x000e220000008800 */
[----:B------:R-:W-:Y:S01]  /*0280*/  UMOV UR4, 0x400 ;  /* 0x0000040000047882 */ /* 0x000fe20000000000 */
[----:B------:R-:W-:Y:S01]  /*0290*/  UMOV UR5, 0x1 ;  /* 0x0000000100057882 */ /* 0x000fe20000000000 */
[----:B------:R-:W-:Y:S02]  /*02a0*/  UMOV UR6, 0x100 ;  /* 0x0000010000067882 */ /* 0x000fe40000000000 */
[----:B------:R-:W-:-:S04]  /*02b0*/  UIADD3 UR6, -UR6, 0x100000, URZ ;  /* 0x0010000006067890 */ /* 0x000fc8000fffe13f */
[----:B------:R-:W-:Y:S02]  /*02c0*/  USHF.L.U32 UR7, UR6, 0xb, URZ ;  /* 0x0000000b06077899 */ /* 0x000fe4000800063f */
[----:B------:R-:W-:Y:S02]  /*02d0*/  USHF.L.U32 UR6, UR6, 0x1, URZ ;  /* 0x0000000106067899 */ /* 0x000fe4000800063f */
[----:B0-----:R-:W-:Y:S02]  /*02e0*/  ULEA UR9, UR9, UR4, 0x18 ;  /* 0x0000000409097291 */ /* 0x001fe4000f8ec03f */
[----:B------:R-:W-:-:S04]  /*02f0*/  UIADD3 UR4, -UR5, 0x100000, URZ ;  /* 0x0010000005047890 */ /* 0x000fc8000fffe13f */
[----:B------:R-:W-:Y:S02]  /*0300*/  USHF.L.U32 UR5, UR4, 0xb, URZ ;  /* 0x0000000b04057899 */ /* 0x000fe4000800063f */
[----:B------:R-:W-:Y:S01]  /*0310*/  USHF.L.U32 UR4, UR4, 0x1, URZ ;  /* 0x0000000104047899 */ /* 0x000fe2000800063f */
[----:B------:R-:W0:Y:S11]  /*0320*/  FENCE.VIEW.ASYNC.S ;  /* 0x00000000000073c6 */ /* 0x000e360000000000 */
[----:B0-----:R0:W1:Y:S01]  /*0330*/  SYNCS.EXCH.64 URZ, [UR9], UR4 ;  /* 0x00000004093f75b2 */ /* 0x0010620008000100 */
[----:B------:R0:W2:Y:S01]  /*0340*/  SYNCS.EXCH.64 URZ, [UR9+0x48], UR6 ;  /* 0x00004806093f75b2 */ /* 0x0000a20008000100 */
[----:B------:R0:W3:Y:S01]  /*0350*/  SYNCS.EXCH.64 URZ, [UR9+0x8], UR4 ;  /* 0x00000804093f75b2 */ /* 0x0000e20008000100 */
[----:B------:R0:W4:Y:S01]  /*0360*/  SYNCS.EXCH.64 URZ, [UR9+0x50], UR6 ;  /* 0x00005006093f75b2 */ /* 0x0001220008000100 */
[----:B------:R0:W0:Y:S01]  /*0370*/  SYNCS.EXCH.64 URZ, [UR9+0x10], UR4 ;  /* 0x00001004093f75b2 */ /* 0x0000220008000100 */
        /* <DEDUP_REMOVED lines=13> */
[----:B------:R-:W-:Y:S01]  /*0450*/  NOP ;  /* 0x0000000000007918 */ /* 0x000fe20000000000 */
.L_x_3:
[----:B0-----:R-:W-:Y:S05]  /*0460*/  BSYNC B0 ;  /* 0x0000000000007941 */ /* 0x001fea0003800000 */
.L_x_2:
[----:B------:R-:W0:Y:S01]  /*0470*/  SHFL.IDX PT, R0, R0, RZ, 0x1f ;  /* 0x00001fff00007589 */ /* 0x000e2200000e0000 */
[----:B------:R-:W5:Y:S01]  /*0480*/  LDC R2, c[0x0][0x65c] ;  /* 0x00019700ff027b82 */ /* 0x000f620000000800 */
[----:B------:R-:W-:Y:S01]  /*0490*/  ELECT P0, URZ, PT ;  /* 0x00000000003f782f */ /* 0x000fe20003800000 */
[----:B------:R-:W-:Y:S01]  /*04a0*/  NOP ;  /* 0x0000000000007918 */ /* 0x000fe20000000000 */
[----:B------:R-:W1:Y:S01]  /*04b0*/  S2R R4, SR_CTAID.X ;  /* 0x0000000000047919 */ /* 0x000e620000002500 */
[----:B------:R-:W-:Y:S01]  /*04c0*/  UMOV UR4, 0x20 ;  /* 0x0000002000047882 */ /* 0x000fe20000000000 */
[----:B------:R-:W-:Y:S01]  /*04d0*/  IMAD.MOV.U32 R5, RZ, RZ, RZ ;  /* 0x000000ffff057224 */ /* 0x000fe200078e00ff */
[----:B------:R-:W-:Y:S01]  /*04e0*/  NOP ;  /* 0x0000000000007918 */ /* 0x000fe20000000000 */
[----:B0-----:R-:W-:Y:S02]  /*04f0*/  ISETP.NE.OR P0, PT, R0, RZ, !P0 ;  /* 0x000000ff0000720c */ /* 0x001fe40004705670 */
[----:B-----5:R-:W-:Y:S01]  /*0500*/  ISETP.NE.AND P2, PT, R2, 0x1, PT ;  /* 0x000000010200780c */ /* 0x020fe20003f45270 */
[----:B------:R-:W0:Y:S03]  /*0510*/  S2R R0, SR_CTAID.Y ;  /* 0x0000000000007919 */ /* 0x000e260000002600 */
[----:B------:R-:W-:-:S07]  /*0520*/  P2R R3, PR, RZ, 0x4 ;  /* 0x00000004ff037803 */ /* 0x000fce0000000000 */
[----:B------:R-:W-:Y:S01]  /*0530*/  VOTEU.ALL UP0, P0 ;  /* 0x00000000003f7886 */ /* 0x000fe20000000000 */
[----:B------:R-:W-:Y:S01]  /*0540*/  VOTEU.ALL UP1, P0 ;  /* 0x00000000003f7886 */ /* 0x000fe20000020000 */
[----:B------:R-:W1:Y:S01]  /*0550*/  @P2 LDC R17, c[0x0][0x10] ;  /* 0x00000400ff112b82 */ /* 0x000e620000000800 */
[----:B------:R-:W-:Y:S02]  /*0560*/  @P2 IMAD.MOV.U32 R7, RZ, RZ, RZ ;  /* 0x000000ffff072224 */ /* 0x000fe400078e00ff */
[----:B------:R-:W-:Y:S01]  /*0570*/  @!UP0 UMOV UR6, 0x400 ;  /* 0x0000040000068882 */ /* 0x000fe20000000000 */
[----:B------:R-:W-:-:S04]  /*0580*/  @!UP0 UIADD3 UR4, -UR4, 0x100000, URZ ;  /* 0x0010000004048890 */ /* 0x000fc8000fffe13f */
[----:B------:R-:W-:Y:S02]  /*0590*/  @!UP0 USHF.L.U32 UR5, UR4, 0xb, URZ ;  /* 0x0000000b04058899 */ /* 0x000fe4000800063f */
[----:B------:R-:W-:Y:S01]  /*05a0*/  @!UP0 USHF.L.U32 UR4, UR4, 0x1, URZ ;  /* 0x0000000104048899 */ /* 0x000fe2000800063f */
[----:B------:R-:W-:Y:S01]  /*05b0*/  @P2 IMAD.MOV.U32 R9, RZ, RZ, RZ ;  /* 0x000000ffff092224 */ /* 0x000fe200078e00ff */
[----:B------:R-:W5:Y:S08]  /*05c0*/  @!UP0 S2UR UR7, SR_CgaCtaId ;  /* 0x00000000000789c3 */ /* 0x000f700000008800 */
[----:B------:R-:W2:Y:S01]  /*05d0*/  @!P2 LDC R3, c[0x0][0xc] ;  /* 0x00000300ff03ab82 */ /* 0x000ea20000000800 */
[----:B0-----:R-:W-:-:S04]  /*05e0*/  @P2 IMAD.MOV.U32 R6, RZ, RZ, R0 ;  /* 0x000000ffff062224 */ /* 0x001fc800078e0000 */
[----:B-1----:R-:W-:-:S04]  /*05f0*/  @P2 IMAD.WIDE.U32 R16, R4, R17, R6 ;  /* 0x0000001104102225 */ /* 0x002fc800078e0006 */
[----:B------:R-:W-:Y:S01]  /*0600*/  @P2 IMAD.IADD R17, R17, 0x1, R9 ;  /* 0x0000000111112824 */ /* 0x000fe200078e0209 */
[----:B-----5:R-:W-:Y:S01]  /*0610*/  @!UP0 ULEA UR6, UR7, UR6, 0x18 ;  /* 0x0000000607068291 */ /* 0x020fe2000f8ec03f */
[----:B------:R-:W-:Y:S01]  /*0620*/  VOTEU.ALL UP0, P0 ;  /* 0x00000000003f7886 */ /* 0x000fe20000000000 */
[----:B--2---:R-:W-:Y:S01]  /*0630*/  @!P2 IMAD.WIDE.U32 R6, R3, R0, R4 ;  /* 0x000000000306a225 */ /* 0x004fe200078e0004 */
[----:B------:R-:W0:Y:S09]  /*0640*/  FENCE.VIEW.ASYNC.S ;  /* 0x00000000000073c6 */ /* 0x000e320000000000 */
[----:B0-----:R0:W3:Y:S01]  /*0650*/  @!UP0 SYNCS.EXCH.64 URZ, [UR6+0xa0], UR4 ;  /* 0x0000a004063f85b2 */ /* 0x0010e20008000100 */
[----:B------:R-:W-:-:S02]  /*0660*/  @!P2 IMAD.MOV.U32 R16, RZ, RZ, R6 ;  /* 0x000000ffff10a224 */ /* 0x000fc400078e0006 */
[----:B------:R-:W-:Y:S01]  /*0670*/  @!P2 IMAD.MOV.U32 R17, RZ, RZ, R7 ;  /* 0x000000ffff11a224 */ /* 0x000fe200078e0007 */
[----:B------:R0:W3:Y:S01]  /*0680*/  @!UP1 SYNCS.EXCH.64 URZ, [UR6+0xa8], UR4 ;  /* 0x0000a804063f95b2 */ /* 0x0000e20008000100 */
[----:B------:R-:W-:Y:S01]  /*0690*/  NOP ;  /* 0x0000000000007918 */ /* 0x000fe20000000000 */
[----:B---34-:R-:W-:Y:S06]  /*06a0*/  BAR.SYNC.DEFER_BLOCKING 0x0 ;  /* 0x0000000000007b1d */ /* 0x018fec0000010000 */
[----:B------:R-:W-:Y:S05]  /*06b0*/  @!P1 BRA `(.L_x_4) ;  /* 0x000000d800c49947 */ /* 0x000fea0003800000 */
[----:B------:R-:W-:-:S06]  /*06c0*/  UISETP.GT.U32.AND UP0, UPT, UR10, 0x1, UPT ;  /* 0x000000010a00788c */ /* 0x000fcc000bf04070 */
[----:B------:R-:W-:-:S13]  /*06d0*/  PLOP3.LUT P0, PT, PT, PT, UP0, 0x80, 0x0 ;  /* 0x000000000000781c */ /* 0x000fda0003f0f008 */
[----:B0-----:R-:W-:Y:S05]  /*06e0*/  @P0 EXIT ;  /* 0x000000000000094d */ /* 0x001fea0003800000 */
[----:B------:R-:W-:Y:S01]  /*06f0*/  ULDC.64 UR4, c[0x0][0x650] ;  /* 0x0001940000047ab9 */ /* 0x000fe20000000a00 */
[----:B------:R-:W-:Y:S01]  /*0700*/  UMOV UR42, 0xffffffff ;  /* 0xffffffff002a7882 */ /* 0x000fe20000000000 */
[----:B------:R-:W-:Y:S01]  /*0710*/  ISETP.GE.U32.AND P0, PT, R16, UR4, PT ;  /* 0x0000000410007c0c */ /* 0x000fe2000bf06070 */
[----:B------:R-:W-:Y:S01]  /*0720*/  IMAD.MOV.U32 R22, RZ, RZ, -0x1 ;  /* 0xffffffffff167424 */ /* 0x000fe200078e00ff */
[----:B------:R-:W-:Y:S01]  /*0730*/  PRMT R3, RZ, 0x7610, R3 ;  /* 0x00007610ff037816 */ /* 0x000fe20000000003 */
[----:B------:R-:W-:Y:S01]  /*0740*/  IMAD.MOV.U32 R19, RZ, RZ, -0x1 ;  /* 0xffffffffff137424 */ /* 0x000fe200078e00ff */
[----:B------:R-:W-:-:S13]  /*0750*/  ISETP.GE.U32.AND.EX P0, PT, R17, UR5, PT, P0 ;  /* 0x0000000511007c0c */ /* 0x000fda000bf06100 */
[----:B------:R-:W-:Y:S05]  /*0760*/  @P0 BRA `(.L_x_5) ;  /* 0x00000004005c0947 */ /* 0x000fea0003800000 */
[----:B------:R-:W0:Y:S01]  /*0770*/  LDC.64 R14, c[0x0][0x628] ;  /* 0x00018a00ff0e7b82 */ /* 0x000e220000000a00 */
[----:B------:R-:W-:Y:S01]  /*0780*/  MOV R6, R16 ;  /* 0x0000001000067202 */ /* 0x000fe20000000f00 */
[----:B------:R-:W-:-:S06]  /*0790*/  IMAD.MOV.U32 R7, RZ, RZ, R17 ;  /* 0x000000ffff077224 */ /* 0x000fcc00078e0011 */
[----:B------:R-:W1:Y:S08]  /*07a0*/  LDC R12, c[0x0][0x630] ;  /* 0x00018c00ff0c7b82 */ /* 0x000e700000000800 */
[----:B------:R-:W2:Y:S01]  /*07b0*/  LDC.64 R20, c[0x0][0x620] ;  /* 0x00018800ff147b82 */ /* 0x000ea20000000a00 */
[----:B0-----:R-:W-:-:S04]  /*07c0*/  ISETP.NE.U32.AND P0, PT, R14, RZ, PT ;  /* 0x000000ff0e00720c */ /* 0x001fc80003f05070 */
[----:B------:R-:W-:-:S13]  /*07d0*/  ISETP.NE.AND.EX P0, PT, R15, RZ, PT, P0 ;  /* 0x000000ff0f00720c */ /* 0x000fda0003f05300 */
[----:B-12---:R-:W-:Y:S05]  /*07e0*/  @!P0 BRA `(.L_x_6) ;  /* 0x0000000000288947 */ /* 0x006fea0003800000 */
[----:B------:R-:W0:Y:S02]  /*07f0*/  LDC R3, c[0x0][0x634] ;  /* 0x00018d00ff037b82 */ /* 0x000e240000000800 */
[----:B0-----:R-:W-:-:S05]  /*0800*/  IADD3 R3, P0, R16, R3, RZ ;  /* 0x0000000310037210 */ /* 0x001fca0007f1e0ff */
[----:B------:R-:W-:-:S04]  /*0810*/  IMAD.X R13, RZ, RZ, R17, P0 ;  /* 0x000000ffff0d7224 */ /* 0x000fc800000e0611 */
[----:B------:R-:W-:-:S04]  /*0820*/  IMAD.WIDE.U32 R6, R13, R14, RZ ;  /* 0x0000000e0d067225 */ /* 0x000fc800078e00ff */
[----:B------:R-:W-:-:S04]  /*0830*/  IMAD.WIDE.U32 R8, P0, R3, R15, R6 ;  /* 0x0000000f03087225 */ /* 0x000fc80007800006 */
[----:B------:R-:W-:-:S04]  /*0840*/  IMAD.WIDE.U32 R6, R3, R14, RZ ;  /* 0x0000000e03067225 */ /* 0x000fc800078e00ff */
[----:B------:R-:W-:Y:S01]  /*0850*/  IMAD.X R11, RZ, RZ, RZ, P0 ;  /* 0x000000ffff0b7224 */ /* 0x000fe200000e06ff */
[----:B------:R-:W-:Y:S01]  /*0860*/  IADD3 RZ, P0, R7, R8, RZ ;  /* 0x0000000807ff7210 */ /* 0x000fe20007f1e0ff */
[----:B------:R-:W-:-:S04]  /*0870*/  IMAD.MOV.U32 R10, RZ, RZ, R9 ;  /* 0x000000ffff0a7224 */ /* 0x000fc800078e0009 */
[----:B------:R-:W-:-:S08]  /*0880*/  IMAD.WIDE.U32.X R6, R13, R15, R10, P0 ;  /* 0x0000000f0d067225 */ /* 0x000fd000000e040a */
.L_x_6:
[-CC-:B------:R-:W-:Y:S01]  /*0890*/  SHF.R.U64 R29, R6, R12.reuse, R7.reuse ;  /* 0x0000000c061d7219 */ /* 0x180fe20000001207 */
[----:B------:R-:W0:Y:S01]  /*08a0*/  LDC R10, c[0x0][0x618] ;  /* 0x00018600ff0a7b82 */ /* 0x000e220000000800 */
[----:B------:R-:W-:Y:S01]  /*08b0*/  SHF.R.U32.HI R5, RZ, R12, R7 ;  /* 0x0000000cff057219 */ /* 0x000fe20000011607 */
[----:B------:R-:W-:Y:S01]  /*08c0*/  ULDC UR4, c[0x0][0x150] ;  /* 0x0000540000047ab9 */ /* 0x000fe20000000800 */
[----:B------:R-:W-:Y:S02]  /*08d0*/  IADD3 R9, P0, RZ, -R29, RZ ;  /* 0x8000001dff097210 */ /* 0x000fe40007f1e0ff */
[----:B------:R-:W-:-:S03]  /*08e0*/  I2FP.F32.U32 R3, R4 ;  /* 0x0000000400037245 */ /* 0x000fc60000201000 */
[----:B------:R-:W1:Y:S01]  /*08f0*/  LDC.64 R24, c[0x0][0x640] ;  /* 0x00019000ff187b82 */ /* 0x000e620000000a00 */
[----:B------:R-:W-:Y:S02]  /*0900*/  IMAD.X R11, RZ, RZ, ~R5, P0 ;  /* 0x000000ffff0b7224 */ /* 0x000fe400000e0e05 */
[----:B------:R-:W-:Y:S01]  /*0910*/  FMUL R3, R3, UR4 ;  /* 0x0000000403037c20 */ /* 0x000fe20008400000 */
[----:B------:R-:W-:Y:S01]  /*0920*/  IMAD.WIDE.U32 R6, R9, R20, R16 ;  /* 0x0000001409067225 */ /* 0x000fe200078e0010 */
[----:B------:R-:W-:-:S03]  /*0930*/  ULDC UR4, c[0x0][0x154] ;  /* 0x0000550000047ab9 */ /* 0x000fc60000000800 */
[----:B------:R-:W-:Y:S01]  /*0940*/  IMAD R8, R11, R20, RZ ;  /* 0x000000140b087224 */ /* 0x000fe200078e02ff */
[----:B------:R-:W2:Y:S01]  /*0950*/  LDC R5, c[0x0][0x144] ;  /* 0x00005100ff057b82 */ /* 0x000ea20000000800 */
[----:B------:R-:W3:Y:S02]  /*0960*/  F2I.U32.TRUNC.NTZ R3, R3 ;  /* 0x0000000300037305 */ /* 0x000ee4000020f000 */
[----:B------:R-:W-:-:S04]  /*0970*/  IMAD R9, R9, R21, R8 ;  /* 0x0000001509097224 */ /* 0x000fc800078e0208 */
[----:B------:R-:W-:Y:S01]  /*0980*/  IMAD.IADD R7, R7, 0x1, R9 ;  /* 0x0000000107077824 */ /* 0x000fe200078e0209 */
[----:B------:R-:W4:Y:S01]  /*0990*/  LDC R12, c[0x0][0x608] ;  /* 0x00018200ff0c7b82 */ /* 0x000f220000000800 */
[----:B------:R-:W-:-:S03]  /*09a0*/  IMAD.MOV.U32 R9, RZ, RZ, -0x1 ;  /* 0xffffffffff097424 */ /* 0x000fc600078e00ff */
[----:B0-----:R-:W-:Y:S02]  /*09b0*/  SHF.R.U64 R14, R6, R10, R7 ;  /* 0x0000000a060e7219 */ /* 0x001fe40000001207 */
[----:B------:R-:W-:Y:S02]  /*09c0*/  I2FP.F32.U32 R6, R0 ;  /* 0x0000000000067245 */ /* 0x000fe40000201000 */
[----:B------:R-:W0:Y:S01]  /*09d0*/  LDC R20, c[0x0][0x658] ;  /* 0x00019600ff147b82 */ /* 0x000e220000000800 */
[----:B-1----:R-:W-:Y:S01]  /*09e0*/  ISETP.NE.U32.AND P0, PT, R24, RZ, PT ;  /* 0x000000ff1800720c */ /* 0x002fe20003f05070 */
[----:B---3--:R-:W-:Y:S01]  /*09f0*/  IMAD.MOV R8, RZ, RZ, -R3 ;  /* 0x000000ffff087224 */ /* 0x008fe200078e0a03 */
[----:B------:R-:W-:Y:S01]  /*0a00*/  SHF.R.U32.HI R7, RZ, R10, R7 ;  /* 0x0000000aff077219 */ /* 0x000fe20000011607 */
[----:B------:R-:W-:Y:S01]  /*0a10*/  FMUL R6, R6, UR4 ;  /* 0x0000000406067c20 */ /* 0x000fe20008400000 */
[----:B------:R-:W-:-:S03]  /*0a20*/  ISETP.NE.AND.EX P0, PT, R25, RZ, PT, P0 ;  /* 0x000000ff1900720c */ /* 0x000fc60003f05300 */
[----:B------:R-:W1:Y:S01]  /*0a30*/  LDC R13, c[0x0][0x148] ;  /* 0x00005200ff0d7b82 */ /* 0x000e620000000800 */
[----:B--2---:R-:W-:-:S07]  /*0a40*/  IMAD R3, R5, R8, R4 ;  /* 0x0000000805037224 */ /* 0x004fce00078e0204 */
[----:B------:R-:W2:Y:S01]  /*0a50*/  LDC R19, c[0x0][0x600] ;  /* 0x00018000ff137b82 */ /* 0x000ea20000000800 */
[-CC-:B----4-:R-:W-:Y:S02]  /*0a60*/  SHF.R.U64 R26, R14, R12.reuse, R7.reuse ;  /* 0x0000000c0e1a7219 */ /* 0x190fe40000001207 */
[----:B------:R-:W-:Y:S01]  /*0a70*/  SHF.R.U32.HI R5, RZ, R12, R7 ;  /* 0x0000000cff057219 */ /* 0x000fe20000011607 */
[----:B------:R-:W-:Y:S01]  /*0a80*/  IMAD.MOV.U32 R7, RZ, RZ, 0x1 ;  /* 0x00000001ff077424 */ /* 0x000fe200078e00ff */
[----:B------:R3:W4:Y:S03]  /*0a90*/  F2I.U32.TRUNC.NTZ R12, R6 ;  /* 0x00000006000c7305 */ /* 0x000726000020f000 */
[----:B------:R-:W1:Y:S01]  /*0aa0*/  LDC R21, c[0x0][0x648] ;  /* 0x00019200ff157b82 */ /* 0x000e620000000800 */
[-C--:B0-----:R-:W-:Y:S02]  /*0ab0*/  SHF.L.U32 R4, R9, R20.reuse, RZ ;  /* 0x0000001409047219 */ /* 0x081fe400000006ff */
[----:B------:R-:W-:-:S02]  /*0ac0*/  SHF.R.U64 R28, R26, R20, R5 ;  /* 0x000000141a1c7219 */ /* 0x000fc40000001205 */
[----:B------:R-:W-:Y:S02]  /*0ad0*/  LOP3.LUT R11, RZ, R4, RZ, 0x33, !PT ;  /* 0x00000004ff0b7212 */ /* 0x000fe400078e33ff */
[-C--:B------:R-:W-:Y:S01]  /*0ae0*/  SHF.R.U32.HI R5, RZ, R20.reuse, R5 ;  /* 0x00000014ff057219 */ /* 0x080fe20000011605 */
[----:B------:R-:W0:Y:S01]  /*0af0*/  LDC R27, c[0x0][0x638] ;  /* 0x00018e00ff1b7b82 */ /* 0x000e220000000800 */
[----:B------:R-:W-:Y:S02]  /*0b00*/  SHF.L.U32 R10, R7, R20, RZ ;  /* 0x00000014070a7219 */ /* 0x000fe400000006ff */
[----:B------:R-:W-:-:S05]  /*0b10*/  MOV R4, R28 ;  /* 0x0000001c00047202 */ /* 0x000fca0000000f00 */
[----:B------:R-:W0:Y:S01]  /*0b20*/  LDC R22, c[0x0][0x610] ;  /* 0x00018400ff167b82 */ /* 0x000e220000000800 */
[----:B---34-:R-:W-:Y:S05]  /*0b30*/  @!P0 BRA `(.L_x_7) ;  /* 0x0000000000288947 */ /* 0x018fea0003800000 */
[----:B------:R-:W3:Y:S02]  /*0b40*/  LDC R9, c[0x0][0x64c] ;  /* 0x00019300ff097b82 */ /* 0x000ee40000000800 */
[----:B---3--:R-:W-:-:S05]  /*0b50*/  IADD3 R9, P0, R28, R9, RZ ;  /* 0x000000091c097210 */ /* 0x008fca0007f1e0ff */
        /* <DEDUP_REMOVED lines=8> */
.L_x_7:
[----:B-1----:R-:W-:Y:S01]  /*0be0*/  SHF.R.U64 R4, R4, R21, R5 ;  /* 0x0000001504047219 */ /* 0x002fe20000001205 */
[----:B--2---:R-:W-:Y:S01]  /*0bf0*/  VIADD R5, R19, 0xffffffff ;  /* 0xffffffff13057836 */ /* 0x004fe20000000000 */
[----:B------:R-:W-:Y:S01]  /*0c00*/  LOP3.LUT R11, R26, R11, RZ, 0xc0, !PT ;  /* 0x0000000b1a0b7212 */ /* 0x000fe200078ec0ff */
[----:B------:R-:W-:Y:S01]  /*0c10*/  IMAD.MOV R12, RZ, RZ, -R12 ;  /* 0x000000ffff0c7224 */ /* 0x000fe200078e0a0c */
[----:B------:R-:W-:Y:S01]  /*0c20*/  R2UR UR42, R29 ;  /* 0x000000001d2a72ca */ /* 0x000fe200000e0000 */
[----:B------:R-:W-:Y:S01]  /*0c30*/  IMAD.MOV R6, RZ, RZ, -R4 ;  /* 0x000000ffff067224 */ /* 0x000fe200078e0a04 */
[----:B------:R-:W-:Y:S01]  /*0c40*/  LOP3.LUT R5, R14, R5, RZ, 0xc0, !PT ;  /* 0x000000050e057212 */ /* 0x000fe200078ec0ff */
[----:B------:R-:W-:Y:S02]  /*0c50*/  @P2 IMAD R3, R13, R12, R0 ;  /* 0x0000000c0d032224 */ /* 0x000fe400078e0200 */
[----:B------:R-:W-:Y:S02]  /*0c60*/  IMAD R10, R10, R4, R11 ;  /* 0x000000040a0a7224 */ /* 0x000fe400078e020b */
[----:B0-----:R-:W-:-:S02]  /*0c70*/  IMAD R0, R6, R27, R28 ;  /* 0x0000001b06007224 */ /* 0x001fc400078e021c */
[----:B------:R-:W-:Y:S02]  /*0c80*/  IMAD R3, R10, R22, R3 ;  /* 0x000000160a037224 */ /* 0x000fe400078e0203 */
[----:B------:R-:W-:Y:S02]  /*0c90*/  IMAD R0, R0, R19, R5 ;  /* 0x0000001300007224 */ /* 0x000fe400078e0205 */
[----:B------:R-:W-:-:S03]  /*0ca0*/  IMAD.MOV.U32 R4, RZ, RZ, 0x1 ;  /* 0x00000001ff047424 */ /* 0x000fc600078e00ff */
[----:B------:R-:W-:Y:S02]  /*0cb0*/  SEL R19, R0, R3, !P2 ;  /* 0x0000000300137207 */ /* 0x000fe40005000000 */
[----:B------:R-:W-:Y:S02]  /*0cc0*/  SEL R22, R3, R0, !P2 ;  /* 0x0000000003167207 */ /* 0x000fe40005000000 */
[----:B------:R-:W-:-:S07]  /*0cd0*/  PRMT R3, R4, 0x7610, R3 ;  /* 0x0000761004037816 */ /* 0x000fce0000000003 */
.L_x_5:
[----:B------:R-:W-:-:S08]  /*0ce0*/  NOP ;  /* 0x0000000000007918 */ /* 0x000fd00000000000 */
[----:B------:R-:W0:Y:S02]  /*0cf0*/  USETMAXREG.TRY_ALLOC.CTAPOOL UP0, 0xe8 ;  /* 0x000000e8000079c8 */ /* 0x000e240008000600 */
[----:B0-----:R-:W-:-:S13]  /*0d00*/  PLOP3.LUT P0, PT, PT, PT, UP0, 0x80, 0x0 ;  /* 0x000000000000781c */ /* 0x001fda0003f0f008 */
[----:B------:R-:W-:Y:S05]  /*0d10*/  @!P0 BRA `(.L_x_5) ;  /* 0xfffffffc00f08947 */ /* 0x000fea000383ffff */
[----:B------:R-:W-:Y:S01]  /*0d20*/  ULDC.64 UR4, c[0x0][0x598] ;  /* 0x0001660000047ab9 */ /* 0x000fe20000000a00 */
[----:B------:R-:W-:Y:S01]  /*0d30*/  ULDC.64 UR36, c[0x0][0x208] ;  /* 0x0000820000247ab9 */ /* 0x000fe20000000a00 */
[----:B------:R-:W-:-:S04]  /*0d40*/  ISETP.NE.U32.AND P0, PT, RZ, UR4, PT ;  /* 0x00000004ff007c0c */ /* 0x000fc8000bf05070 */
[----:B------:R-:W-:-:S13]  /*0d50*/  ISETP.NE.AND.EX P0, PT, RZ, UR5, PT, P0 ;  /* 0x00000005ff007c0c */ /* 0x000fda000bf05300 */
[----:B------:R-:W-:Y:S05]  /*0d60*/  @!P0 BRA `(.L_x_8) ;  /* 0x00000000001c8947 */ /* 0x000fea0003800000 */
[----:B------:R-:W0:Y:S02]  /*0d70*/  LDC.64 R4, c[0x0][0x598] ;  /* 0x00016600ff047b82 */ /* 0x000e240000000a00 */
[----:B0-----:R-:W2:Y:S02]  /*0d80*/  LDG.E.64 R4, desc[UR36][R4.64] ;  /* 0x0000002404047981 */ /* 0x001ea4000c1e1b00 */
[----:B--2---:R-:W-:-:S04]  /*0d90*/  ISETP.NE.U32.AND P0, PT, R4, RZ, PT ;  /* 0x000000ff0400720c */ /* 0x004fc80003f05070 */
[----:B------:R-:W-:-:S13]  /*0da0*/  ISETP.NE.AND.EX P0, PT, R5, RZ, PT, P0 ;  /* 0x000000ff0500720c */ /* 0x000fda0003f05300 */
[----:B------:R-:W-:Y:S05]  /*0db0*/  @!P0 BRA `(.L_x_8) ;  /* 0x0000000000088947 */ /* 0x000fea0003800000 */
[----:B------:R0:W5:Y:S01]  /*0dc0*/  LD.E R217, desc[UR36][R4.64] ;  /* 0x0000002404d97980 */ /* 0x000162000c101900 */
[----:B------:R-:W-:Y:S05]  /*0dd0*/  BRA `(.L_x_9) ;  /* 0x0000000000247947 */ /* 0x000fea0003800000 */
.L_x_8:
[----:B------:R-:W-:Y:S02]  /*0de0*/  ULDC.64 UR4, c[0x0][0x588] ;  /* 0x0001620000047ab9 */ /* 0x000fe40000000a00 */
[----:B------:R-:W-:-:S04]  /*0df0*/  ISETP.NE.U32.AND P0, PT, RZ, UR4, PT ;  /* 0x00000004ff007c0c */ /* 0x000fc8000bf05070 */
[----:B------:R-:W-:-:S13]  /*0e00*/  ISETP.NE.AND.EX P0, PT, RZ, UR5, PT, P0 ;  /* 0x00000005ff007c0c */ /* 0x000fda000bf05300 */
[----:B------:R-:W-:Y:S05]  /*0e10*/  @!P0 BRA `(.L_x_10) ;  /* 0x00000000000c8947 */ /* 0x000fea0003800000 */
[----:B------:R-:W0:Y:S02]  /*0e20*/  LDC.64 R4, c[0x0][0x588] ;  /* 0x00016200ff047b82 */ /* 0x000e240000000a00 */
[----:B0-----:R1:W5:Y:S01]  /*0e30*/  LDG.E R217, desc[UR36][R4.64] ;  /* 0x0000002404d97981 */ /* 0x001362000c1e1900 */
[----:B------:R-:W-:Y:S05]  /*0e40*/  BRA `(.L_x_9) ;  /* 0x0000000000087947 */ /* 0x000fea0003800000 */
.L_x_10:
[----:B------:R-:W-:Y:S02]  /*0e50*/  ULDC UR4, c[0x0][0x580] ;  /* 0x0001600000047ab9 */ /* 0x000fe40000000800 */
[----:B------:R-:W-:-:S07]  /*0e60*/  IMAD.U32 R217, RZ, RZ, UR4 ;  /* 0x00000004ffd97e24 */ /* 0x000fce000f8e00ff */
.L_x_9:
[----:B------:R-:W-:Y:S02]  /*0e70*/  ULDC.64 UR4, c[0x0][0x5a0] ;  /* 0x0001680000047ab9 */ /* 0x000fe40000000a00 */
[----:B------:R-:W-:-:S04]  /*0e80*/  ISETP.NE.U32.AND P0, PT, RZ, UR4, PT ;  /* 0x00000004ff007c0c */ /* 0x000fc8000bf05070 */
[----:B------:R-:W-:-:S13]  /*0e90*/  ISETP.NE.AND.EX P0, PT, RZ, UR5, PT, P0 ;  /* 0x00000005ff007c0c */ /* 0x000fda000bf05300 */
[----:B------:R-:W-:Y:S05]  /*0ea0*/  @!P0 BRA `(.L_x_11) ;  /* 0x00000000001c8947 */ /* 0x000fea0003800000 */
[----:B01----:R-:W0:Y:S02]  /*0eb0*/  LDC.64 R4, c[0x0][0x5a0] ;  /* 0x00016800ff047b82 */ /* 0x003e240000000a00 */
[----:B0-----:R-:W2:Y:S02]  /*0ec0*/  LDG.E.64 R4, desc[UR36][R4.64] ;  /* 0x0000002404047981 */ /* 0x001ea4000c1e1b00 */
[----:B--2---:R-:W-:-:S04]  /*0ed0*/  ISETP.NE.U32.AND P0, PT, R4, RZ, PT ;  /* 0x000000ff0400720c */ /* 0x004fc80003f05070 */
[----:B------:R-:W-:-:S13]  /*0ee0*/  ISETP.NE.AND.EX P0, PT, R5, RZ, PT, P0 ;  /* 0x000000ff0500720c */ /* 0x000fda0003f05300 */
[----:B------:R-:W-:Y:S05]  /*0ef0*/  @!P0 BRA `(.L_x_11) ;  /* 0x0000000000088947 */ /* 0x000fea0003800000 */
[----:B------:R0:W5:Y:S01]  /*0f00*/  LD.E R216, desc[UR36][R4.64] ;  /* 0x0000002404d87980 */ /* 0x000162000c101900 */
[----:B------:R-:W-:Y:S05]  /*0f10*/  BRA `(.L_x_12) ;  /* 0x0000000000247947 */ /* 0x000fea0003800000 */
.L_x_11:
[----:B------:R-:W-:Y:S02]  /*0f20*/  ULDC.64 UR4, c[0x0][0x590] ;  /* 0x0001640000047ab9 */ /* 0x000fe40000000a00 */
[----:B------:R-:W-:-:S04]  /*0f30*/  ISETP.NE.U32.AND P0, PT, RZ, UR4, PT ;  /* 0x00000004ff007c0c */ /* 0x000fc8000bf05070 */
[----:B------:R-:W-:-:S13]  /*0f40*/  ISETP.NE.AND.EX P0, PT, RZ, UR5, PT, P0 ;  /* 0x00000005ff007c0c */ /* 0x000fda000bf05300 */
[----:B------:R-:W-:Y:S05]  /*0f50*/  @!P0 BRA `(.L_x_13) ;  /* 0x00000000000c8947 */ /* 0x000fea0003800000 */
[----:B01----:R-:W0:Y:S02]  /*0f60*/  LDC.64 R4, c[0x0][0x590] ;  /* 0x00016400ff047b82 */ /* 0x003e240000000a00 */
[----:B0-----:R1:W5:Y:S01]  /*0f70*/  LDG.E R216, desc[UR36][R4.64] ;  /* 0x0000002404d87981 */ /* 0x001362000c1e1900 */
[----:B------:R-:W-:Y:S05]  /*0f80*/  BRA `(.L_x_12) ;  /* 0x0000000000087947 */ /* 0x000fea0003800000 */
.L_x_13:
[----:B------:R-:W-:Y:S02]  /*0f90*/  ULDC UR4, c[0x0][0x584] ;  /* 0x0001610000047ab9 */ /* 0x000fe40000000800 */
[----:B------:R-:W-:-:S07]  /*0fa0*/  IMAD.U32 R216, RZ, RZ, UR4 ;  /* 0x00000004ffd87e24 */ /* 0x000fce000f8e00ff */
.L_x_12:
[----:B------:R-:W-:-:S13]  /*0fb0*/  LOP3.LUT P0, RZ, R3, 0xff, RZ, 0xc0, !PT ;  /* 0x000000ff03ff7812 */ /* 0x000fda000780c0ff */
[----:B------:R-:W-:Y:S05]  /*0fc0*/  @!P0 EXIT ;  /* 0x000000000000894d */ /* 0x000fea0003800000 */
[----:B------:R-:W-:Y:S01]  /*0fd0*/  ULDC UR4, c[0x0][0x28c] ;  /* 0x0000a30000047ab9 */ /* 0x000fe20000000800 */
[----:B------:R-:W-:Y:S01]  /*0fe0*/  UMOV UR38, URZ ;  /* 0x0000003f00267c82 */ /* 0x000fe20008000000 */
[----:B------:R-:W-:Y:S01]  /*0ff0*/  UIADD3 UR4, UR4, 0x1f, URZ ;  /* 0x0000001f04047890 */ /* 0x000fe2000fffe03f */
[----:B------:R-:W-:-:S03]  /*1000*/  UMOV UR39, URZ ;  /* 0x0000003f00277c82 */ /* 0x000fc60008000000 */
[----:B------:R-:W-:-:S04]  /*1010*/  USHF.R.S32.HI UR5, URZ, 0x1f, UR4 ;  /* 0x0000001f3f057899 */ /* 0x000fc80008011404 */
[----:B------:R-:W-:-:S04]  /*1020*/  ULEA.HI UR5, UR5, UR4, URZ, 0x5 ;  /* 0x0000000405057291 */ /* 0x000fc8000f8f283f */
[----:B------:R-:W-:-:S12]  /*1030*/  USHF.R.S32.HI UR41, URZ, 0x5, UR5 ;  /* 0x000000053f297899 */ /* 0x000fd80008011405 */
.L_x_415:
[----:B------:R-:W-:Y:S01]  /*1040*/  LOP3.LUT R0, R18, 0x80, RZ, 0xc0, !PT ;  /* 0x0000008012007812 */ /* 0x000fe200078ec0ff */
[----:B------:R-:W2:Y:S01]  /*1050*/  S2UR UR7, SR_CgaCtaId ;  /* 0x00000000000779c3 */ /* 0x000ea20000008800 */
[----:B------:R-:W-:Y:S02]  /*1060*/  UMOV UR6, 0x400 ;  /* 0x0000040000067882 */ /* 0x000fe40000000000 */
[----:B------:R-:W-:-:S06]  /*1070*/  SHF.R.U32.HI R0, RZ, 0x7, R0 ;  /* 0x00000007ff007819 */ /* 0x000fcc0000011600 */
[----:B---3--:R-:W3:Y:S01]  /*1080*/  SHFL.IDX PT, R0, R0, RZ, 0x1f ;  /* 0x00001fff00007589 */ /* 0x008ee200000e0000 */
[----:B--2---:R-:W-:Y:S01]  /*1090*/  ULEA UR44, UR7, UR6, 0x18 ;  /* 0x00000006072c7291 */ /* 0x004fe2000f8ec03f */
[----:B---3--:R-:W-:-:S13]  /*10a0*/  R2UR UR4, R0 ;  /* 0x00000000000472ca */ /* 0x008fda00000e0000 */
[----:B------:R-:W-:-:S04]  /*10b0*/  ULEA.HI UR5, UR4, UR4, URZ, 0x1 ;  /* 0x0000000404057291 */ /* 0x000fc8000f8f083f */
[----:B------:R-:W-:-:S04]  /*10c0*/  ULOP3.LUT UR5, UR5, 0xffffe, URZ, 0xc0, !UPT ;  /* 0x000ffffe05057892 */ /* 0x000fc8000f8ec03f */
[----:B------:R-:W-:-:S03]  /*10d0*/  UIADD3 UR5, UR4, -UR5, URZ ;  /* 0x8000000504057290 */ /* 0x000fc6000fffe03f */
[----:B------:R-:W-:Y:S01]  /*10e0*/  ULDC UR4, c[0x0][0x28c] ;  /* 0x0000a30000047ab9 */ /* 0x000fe20000000800 */
[----:B------:R-:W-:Y:S01]  /*10f0*/  ULEA UR5, UR5, UR44, 0xc ;  /* 0x0000002c05057291 */ /* 0x000fe2000f8e603f */
[----:B------:R-:W-:-:S03]  /*1100*/  ISETP.LT.AND P0, PT, RZ, UR4, PT ;  /* 0x00000004ff007c0c */ /* 0x000fc6000bf01270 */
[----:B------:R-:W-:-:S04]  /*1110*/  UIADD3 UR5, UR5, 0x180, URZ ;  /* 0x0000018005057890 */ /* 0x000fc8000fffe03f */
[----:B------:R-:W-:-:S04]  /*1120*/  USHF.R.U32.HI UR5, URZ, 0x4, UR5 ;  /* 0x000000043f057899 */ /* 0x000fc80008011605 */
[----:B------:R-:W-:Y:S02]  /*1130*/  ULOP3.LUT UR43, UR5, 0x3fff, URZ, 0xc0, !UPT ;  /* 0x00003fff052b7892 */ /* 0x000fe4000f8ec03f */
[----:B-1--45:R-:W-:Y:S10]  /*1140*/  @P0 BRA `(.L_x_14) ;  /* 0x0000000000400947 */ /* 0x032ff40003800000 */
[----:B------:R-:W-:Y:S01]  /*1150*/  MOV R0, 0x0 ;  /* 0x0000000000007802 */ /* 0x000fe20000000f00 */
[----:B------:R-:W-:Y:S01]  /*1160*/  ULDC.64 UR4, c[0x4][0x68] ;  /* 0x01001a0000047ab9 */ /* 0x000fe20000000a00 */
[----:B------:R-:W-:Y:S01]  /*1170*/  ULDC.64 UR6, c[0x4][0x8] ;  /* 0x0100020000067ab9 */ /* 0x000fe20000000a00 */
[----:B01----:R-:W-:Y:S01]  /*1180*/  MOV R4, UR4 ;  /* 0x0000000400047c02 */ /* 0x003fe20008000f00 */
[----:B------:R0:W1:Y:S01]  /*1190*/  LDC.64 R14, c[0x4][R0] ;  /* 0x01000000000e7b82 */ /* 0x0000620000000a00 */
[----:B------:R-:W-:Y:S01]  /*11a0*/  IMAD.U32 R5, RZ, RZ, UR5 ;  /* 0x00000005ff057e24 */ /* 0x000fe2000f8e00ff */
[----:B------:R-:W-:Y:S01]  /*11b0*/  ULDC.64 UR4, c[0x4][0x70] ;  /* 0x01001c0000047ab9 */ /* 0x000fe20000000a00 */
[----:B------:R-:W-:Y:S02]  /*11c0*/  IMAD.U32 R10, RZ, RZ, UR6 ;  /* 0x00000006ff0a7e24 */ /* 0x000fe4000f8e00ff */
[----:B------:R-:W-:Y:S02]  /*11d0*/  IMAD.U32 R6, RZ, RZ, UR4 ;  /* 0x00000004ff067e24 */ /* 0x000fe4000f8e00ff */
[----:B------:R-:W-:-:S02]  /*11e0*/  IMAD.U32 R7, RZ, RZ, UR5 ;  /* 0x00000005ff077e24 */ /* 0x000fc4000f8e00ff */
[----:B------:R-:W-:Y:S02]  /*11f0*/  IMAD.U32 R11, RZ, RZ, UR7 ;  /* 0x00000007ff0b7e24 */ /* 0x000fe4000f8e00ff */
[----:B------:R-:W-:Y:S02]  /*1200*/  IMAD.MOV.U32 R8, RZ, RZ, 0x1e1 ;  /* 0x000001e1ff087424 */ /* 0x000fe400078e00ff */
[----:B------:R-:W-:Y:S02]  /*1210*/  IMAD.MOV.U32 R12, RZ, RZ, 0x1 ;  /* 0x00000001ff0c7424 */ /* 0x000fe400078e00ff */
[----:B0-----:R-:W-:-:S07]  /*1220*/  IMAD.MOV.U32 R13, RZ, RZ, RZ ;  /* 0x000000ffff0d7224 */ /* 0x001fce00078e00ff */
[----:B------:R-:W-:-:S07]  /*1230*/  LEPC R20, `(.L_x_14) ;  /* 0x000000001014794e */ /* 0x000fce0000000000 */
[----:B-1---5:R-:W-:Y:S05]  /*1240*/  CALL.ABS.NOINC R14 ;  /* 0x000000000e007343 */ /* 0x022fea0003c00000 */
.L_x_14:
[----:B------:R-:W-:-:S06]  /*1250*/  ULOP3.LUT UR4, UR40, 0x1, URZ, 0xfc, !UPT ;  /* 0x0000000128047892 */ /* 0x000fcc000f8efc3f */
[----:B------:R-:W-:-:S05]  /*1260*/  IMAD.U32 R0, RZ, RZ, UR4 ;  /* 0x00000004ff007e24 */ /* 0x000fca000f8e00ff */
[----:B------:R-:W-:-:S13]  /*1270*/  ISETP.NE.AND P0, PT, R0, 0x3, PT ;  /* 0x000000030000780c */ /* 0x000fda0003f05270 */
[----:B------:R-:W-:Y:S05]  /*1280*/  @!P0 BRA `(.L_x_15) ;  /* 0x0000000000048947 */ /* 0x000fea0003800000 */
[----:B------:R-:W-:Y:S01]  /*1290*/  BPT.TRAP 0x1 ;  /* 0x000000040000795c */ /* 0x000fe20000300000 */
.L_x_15:
[----:B------:R-:W-:Y:S01]  /*12a0*/  IMAD.U32 R0, RZ, RZ, UR38 ;  /* 0x00000026ff007e24 */ /* 0x000fe2000f8e00ff */
[----:B------:R-:W-:-:S04]  /*12b0*/  MOV R3, UR39 ;  /* 0x0000002700037c02 */ /* 0x000fc80008000f00 */
[----:B------:R-:W-:Y:S02]  /*12c0*/  LEA R3, R3, UR44, 0x3 ;  /* 0x0000002c03037c11 */ /* 0x000fe4000f8e18ff */
[----:B------:R-:W-:-:S04]  /*12d0*/  SHF.L.U32 R0, R0, 0x1f, RZ ;  /* 0x0000001f00007819 */ /* 0x000fc800000006ff */
[----:B------:R2:W3:Y:S01]  /*12e0*/  SYNCS.PHASECHK.TRANS64.TRYWAIT P1, [R3+URZ], R0 ;  /* 0x00000000030075a7 */ /* 0x0004e2000802017f */
[----:B------:R-:W-:Y:S05]  /*12f0*/  @!P0 BRA `(.L_x_16) ;  /* 0x0000000000048947 */ /* 0x000fea0003800000 */
[----:B------:R-:W-:Y:S01]  /*1300*/  BPT.TRAP 0x1 ;  /* 0x000000040000795c */ /* 0x000fe20000300000 */
.L_x_16:
[----:B---3--:R-:W-:Y:S05]  /*1310*/  @P1 BRA `(.L_x_17) ;  /* 0x0000000000081947 */ /* 0x008fea0003800000 */
[----:B------:R-:W3:Y:S02]  /*1320*/  SYNCS.PHASECHK.TRANS64.TRYWAIT P1, [R3+URZ], R0 ;  /* 0x00000000030075a7 */ /* 0x000ee4000802017f */
[----:B---3--:R-:W-:Y:S05]  /*1330*/  @!P1 BRA `(.L_x_18) ;  /* 0x000000e400e09947 */ /* 0x008fea0003800000 */
.L_x_17:
[----:B------:R-:W-:-:S04]  /*1340*/  UISETP.LT.AND UP0, UPT, UR41, 0x1, UPT ;  /* 0x000000012900788c */ /* 0x000fc8000bf01270 */
[----:B------:R-:W-:-:S04]  /*1350*/  USEL UR4, UR41, 0x1, UP0 ;  /* 0x0000000129047887 */ /* 0x000fc80008000000 */
[----:B------:R-:W-:-:S06]  /*1360*/  UIADD3 UR4, UR41, -UR4, URZ ;  /* 0x8000000429047290 */ /* 0x000fcc000fffe03f */
[----:B--23--:R-:W-:Y:S01]  /*1370*/  IMAD.U32 R0, RZ, RZ, UR4 ;  /* 0x00000004ff007e24 */ /* 0x00cfe2000f8e00ff */
[----:B------:R-:W-:Y:S05]  /*1380*/  WARPSYNC.ALL ;  /* 0x0000000000007948 */ /* 0x000fea0003800000 */
[----:B------:R-:W-:Y:S01]  /*1390*/  ISETP.GE.AND P1, PT, R0, 0x1, PT ;  /* 0x000000010000780c */ /* 0x000fe20003f26270 */
[----:B------:R-:W-:Y:S01]  /*13a0*/  UIADD3 UR4, UR44, 0x1b180, URZ ;  /* 0x0001b1802c047890 */ /* 0x000fe2000fffe03f */
[----:B------:R-:W-:Y:S01]  /*13b0*/  WARPGROUP.ARRIVE ;  /* 0x00000000000079c5 */ /* 0x000fe20000000000 */
[----:B------:R-:W-:Y:S01]  /*13c0*/  UMOV UR9, 0x80000020 ;  /* 0x8000002000097882 */ /* 0x000fe20000000000 */
[----:B------:R-:W-:Y:S01]  /*13d0*/  UMOV UR11, 0x80000020 ;  /* 0x80000020000b7882 */ /* 0x000fe20000000000 */
[----:B------:R-:W-:-:S04]  /*13e0*/  USHF.R.U32.HI UR4, URZ, 0x4, UR4 ;  /* 0x000000043f047899 */ /* 0x000fc80008011604 */
[----:B------:R-:W-:Y:S02]  /*13f0*/  ULOP3.LUT UR5, UR4, 0x3fff, URZ, 0xc0, !UPT ;  /* 0x00003fff04057892 */ /* 0x000fe4000f8ec03f */
[----:B------:R-:W-:Y:S02]  /*1400*/  ULOP3.LUT UR4, UR43, 0x10000, URZ, 0xfc, !UPT ;  /* 0x000100002b047892 */ /* 0x000fe4000f8efc3f */
[----:B------:R-:W-:Y:S02]  /*1410*/  ULOP3.LUT UR5, UR5, 0x10000, URZ, 0xfc, !UPT ;  /* 0x0001000005057892 */ /* 0x000fe4000f8efc3f */
[----:B------:R-:W-:Y:S02]  /*1420*/  UIMAD UR6, UR39, 0x300, UR4 ;  /* 0x00000300270678a4 */ /* 0x000fe4000f8e0204 */
[----:B------:R-:W-:-:S05]  /*1430*/  UIMAD UR7, UR39, 0x300, UR5 ;  /* 0x00000300270778a4 */ /* 0x000fca000f8e0205 */
[----:B------:R-:W-:Y:S02]  /*1440*/  UMOV UR8, UR6 ;  /* 0x0000000600087c82 */ /* 0x000fe40008000000 */
[----:B------:R-:W-:Y:S02]  /*1450*/  UMOV UR10, UR7 ;  /* 0x00000007000a7c82 */ /* 0x000fe40008000000 */
[----:B------:R-:W-:Y:S01]  /*1460*/  HGMMA.64x192x16.F32.BF16 R120, gdesc[UR8], RZ, !UPT, gsb0 ;  /* 0x02e00000087879f0 */ /* 0x000fe2000c0018ff */
[----:B------:R-:W-:Y:S01]  /*1470*/  UIADD3 UR8, UR6, 0x200, URZ ;  /* 0x0000020006087890 */ /* 0x000fe2000fffe03f */
[----:B------:R-:W-:Y:S01]  /*1480*/  UMOV UR9, 0x80000020 ;  /* 0x8000002000097882 */ /* 0x000fe20000000000 */
[----:B------:R-:W-:Y:S02]  /*1490*/  WARPGROUP.DEPBAR.LE gsb0, 0x0 ;  /* 0x00008000000079c5 */ /* 0x000fe40000010000 */
[----:B------:R-:W-:-:S15]  /*14a0*/  WARPGROUP.ARRIVE ;  /* 0x00000000000079c5 */ /* 0x000fde0000000000 */
[----:B------:R-:W-:Y:S01]  /*14b0*/  HGMMA.64x192x16.F32.BF16 R24, gdesc[UR8], RZ, !UPT, gsb0 ;  /* 0x02e00000081879f0 */ /* 0x000fe2000c0018ff */
[----:B------:R-:W-:Y:S02]  /*14c0*/  UIADD3 UR8, UR6, 0x2, URZ ;  /* 0x0000000206087890 */ /* 0x000fe4000fffe03f */
[----:B------:R-:W-:Y:S01]  /*14d0*/  UIADD3 UR10, UR7, 0x2, URZ ;  /* 0x00000002070a7890 */ /* 0x000fe2000fffe03f */
[----:B------:R-:W-:Y:S01]  /*14e0*/  UMOV UR9, 0x80000020 ;  /* 0x8000002000097882 */ /* 0x000fe20000000000 */
[----:B------:R-:W-:Y:S01]  /*14f0*/  UMOV UR11, 0x80000020 ;  /* 0x80000020000b7882 */ /* 0x000fe20000000000 */
[----:B------:R-:W-:Y:S02]  /*1500*/  WARPGROUP.DEPBAR.LE gsb0, 0x0 ;  /* 0x00008000000079c5 */ /* 0x000fe40000010000 */
[----:B------:R-:W-:-:S12]  /*1510*/  WARPGROUP.ARRIVE ;  /* 0x00000000000079c5 */ /* 0x000fd80000000000 */
[----:B------:R-:W-:Y:S01]  /*1520*/  HGMMA.64x192x16.F32.BF16 R120, gdesc[UR8], R120, gsb0 ;  /* 0x02e00000087879f0 */ /* 0x000fe20008001878 */
[----:B------:R-:W-:Y:S01]  /*1530*/  UIADD3 UR8, UR6, 0x202, URZ ;  /* 0x0000020206087890 */ /* 0x000fe2000fffe03f */
[----:B------:R-:W-:Y:S01]  /*1540*/  UMOV UR9, 0x80000020 ;  /* 0x8000002000097882 */ /* 0x000fe20000000000 */
[----:B------:R-:W-:Y:S02]  /*1550*/  WARPGROUP.DEPBAR.LE gsb0, 0x0 ;  /* 0x00008000000079c5 */ /* 0x000fe40000010000 */
[----:B------:R-:W-:-:S15]  /*1560*/  WARPGROUP.ARRIVE ;  /* 0x00000000000079c5 */ /* 0x000fde0000000000 */
[----:B------:R-:W-:Y:S03]  /*1570*/  HGMMA.64x192x16.F32.BF16 R24, gdesc[UR8], R24, gsb0 ;  /* 0x02e00000081879f0 */ /* 0x000fe60008001818 */
[----:B------:R-:W-:Y:S02]  /*1580*/  WARPGROUP.DEPBAR.LE gsb0, 0x0 ;  /* 0x00008000000079c5 */ /* 0x000fe40000010000 */
[----:B------:R-:W-:Y:S05]  /*1590*/  @!P1 BRA `(.L_x_19) ;  /* 0x00000004000c9947 */ /* 0x000fea0003800000 */
[----:B------:R-:W-:-:S04]  /*15a0*/  UIADD3 UR6, UR39, 0x1, URZ ;  /* 0x0000000127067890 */ /* 0x000fc8000fffe03f */
[----:B------:R-:W-:-:S04]  /*15b0*/  UISETP.NE.AND UP0, UPT, UR6, 0x9, UPT ;  /* 0x000000090600788c */ /* 0x000fc8000bf05270 */
[----:B------:R-:W-:Y:S02]  /*15c0*/  USEL UR7, URZ, 0x1, UP0 ;  /* 0x000000013f077887 */ /* 0x000fe40008000000 */
[----:B------:R-:W-:Y:S02]  /*15d0*/  USEL UR6, UR6, URZ, UP0 ;  /* 0x0000003f06067287 */ /* 0x000fe40008000000 */
[----:B------:R-:W-:-:S06]  /*15e0*/  ULOP3.LUT UR7, UR38, UR7, URZ, 0x3c, !UPT ;  /* 0x0000000726077292 */ /* 0x000fcc000f8e3c3f */
[----:B01----:R-:W-:Y:S01]  /*15f0*/  IMAD.U32 R5, RZ, RZ, UR7 ;  /* 0x00000007ff057e24 */ /* 0x003fe2000f8e00ff */
[----:B------:R-:W-:-:S06]  /*1600*/  UMOV UR7, UR39 ;  /* 0x0000002700077c82 */ /* 0x000fcc0008000000 */
.L_x_26:
[----:B01----:R-:W-:Y:S05]  /*1610*/  @!P0 BRA `(.L_x_20) ;  /* 0x0000000000048947 */ /* 0x003fea0003800000 */
[----:B------:R-:W-:Y:S01]  /*1620*/  BPT.TRAP 0x1 ;  /* 0x000000040000795c */ /* 0x000fe20000300000 */
.L_x_20:
[----:B------:R-:W0:Y:S01]  /*1630*/  S2UR UR9, SR_CgaCtaId ;  /* 0x00000000000979c3 */ /* 0x000e220000008800 */
[----:B------:R-:W-:Y:S01]  /*1640*/  UMOV UR8, 0x400 ;  /* 0x0000040000087882 */ /* 0x000fe20000000000 */
[----:B------:R-:W-:Y:S01]  /*1650*/  SHF.L.U32 R3, R5, 0x1f, RZ ;  /* 0x0000001f05037819 */ /* 0x000fe200000006ff */
[----:B0-----:R-:W-:-:S04]  /*1660*/  ULEA UR14, UR9, UR8, 0x18 ;  /* 0x00000008090e7291 */ /* 0x001fc8000f8ec03f */
[----:B------:R-:W-:-:S09]  /*1670*/  ULEA UR8, UR6, UR14, 0x3 ;  /* 0x0000000e06087291 */ /* 0x000fd2000f8e183f */
[----:B------:R0:W1:Y:S01]  /*1680*/  SYNCS.PHASECHK.TRANS64.TRYWAIT P1, [UR8], R3 ;  /* 0x00000003ff0075a7 */ /* 0x0000620008020148 */
[----:B------:R-:W-:Y:S05]  /*1690*/  @!P0 BRA `(.L_x_21) ;  /* 0x0000000000048947 */ /* 0x000fea0003800000 */
[----:B------:R-:W-:Y:S01]  /*16a0*/  BPT.TRAP 0x1 ;  /* 0x000000040000795c */ /* 0x000fe20000300000 */
.L_x_21:
[----:B-1----:R-:W-:Y:S05]  /*16b0*/  @P1 BRA `(.L_x_22) ;  /* 0x0000000000081947 */ /* 0x002fea0003800000 */
[----:B------:R-:W1:Y:S02]  /*16c0*/  SYNCS.PHASECHK.TRANS64.TRYWAIT P1, [UR8], R3 ;  /* 0x00000003ff0075a7 */ /* 0x000e640008020148 */
[----:B-1----:R-:W-:Y:S05]  /*16d0*/  @!P1 BRA `(.L_x_23) ;  /* 0x000000e4000c9947 */ /* 0x002fea0003800000 */
.L_x_22:
[----:B------:R-:W-:Y:S01]  /*16e0*/  UIMAD UR12, UR6, 0x300, UR4 ;  /* 0x00000300060c78a4 */ /* 0x000fe2000f8e0204 */
[----:B------:R-:W-:Y:S01]  /*16f0*/  WARPGROUP.ARRIVE ;  /* 0x00000000000079c5 */ /* 0x000fe20000000000 */
[----:B------:R-:W-:Y:S01]  /*1700*/  UIMAD UR13, UR6, 0x300, UR5 ;  /* 0x00000300060d78a4 */ /* 0x000fe2000f8e0205 */
[----:B------:R-:W-:Y:S01]  /*1710*/  UMOV UR9, 0x80000020 ;  /* 0x8000002000097882 */ /* 0x000fe20000000000 */
[----:B------:R-:W-:-:S03]  /*1720*/  UMOV UR11, 0x80000020 ;  /* 0x80000020000b7882 */ /* 0x000fc60000000000 */
[----:B------:R-:W-:Y:S02]  /*1730*/  UMOV UR8, UR12 ;  /* 0x0000000c00087c82 */ /* 0x000fe40008000000 */
[----:B------:R-:W-:Y:S02]  /*1740*/  UMOV UR10, UR13 ;  /* 0x0000000d000a7c82 */ /* 0x000fe40008000000 */
[----:B------:R-:W-:Y:S01]  /*1750*/  HGMMA.64x192x16.F32.BF16 R120, gdesc[UR8], R120, gsb0 ;  /* 0x02e00000087879f0 */ /* 0x000fe20008001878 */
[----:B------:R-:W-:Y:S01]  /*1760*/  UIADD3 UR8, UR12, 0x200, URZ ;  /* 0x000002000c087890 */ /* 0x000fe2000fffe03f */
[----:B------:R-:W-:Y:S01]  /*1770*/  UMOV UR9, 0x80000020 ;  /* 0x8000002000097882 */ /* 0x000fe20000000000 */
[----:B------:R-:W-:Y:S02]  /*1780*/  WARPGROUP.DEPBAR.LE gsb0, 0x0 ;  /* 0x00008000000079c5 */ /* 0x000fe40000010000 */
[----:B------:R-:W-:-:S15]  /*1790*/  WARPGROUP.ARRIVE ;  /* 0x00000000000079c5 */ /* 0x000fde0000000000 */
[----:B------:R-:W-:Y:S01]  /*17a0*/  HGMMA.64x192x16.F32.BF16 R24, gdesc[UR8], R24, gsb0 ;  /* 0x02e00000081879f0 */ /* 0x000fe20008001818 */
        /* <DEDUP_REMOVED lines=14> */
[----:B------:R-:W-:Y:S01]  /*1890*/  BPT.TRAP 0x1 ;  /* 0x000000040000795c */ /* 0x000fe20000300000 */
.L_x_24:
[----:B------:R-:W-:Y:S02]  /*18a0*/  UISETP.GT.U32.AND UP0, UPT, UR40, 0x1, UPT ;  /* 0x000000012800788c */ /* 0x000fe4000bf04070 */
[----:B------:R-:W-:-:S04]  /*18b0*/  ULEA UR8, UR7, UR14, 0x3 ;  /* 0x0000000e07087291 */ /* 0x000fc8000f8e183f */
[----:B------:R-:W-:Y:S01]  /*18c0*/  UIADD3 UR8, UR8, 0x48, URZ ;  /* 0x0000004808087890 */ /* 0x000fe2000fffe03f */
[----:B------:R-:W-:-:S03]  /*18d0*/  PLOP3.LUT P1, PT, PT, PT, UP0, 0x80, 0x0 ;  /* 0x000000000000781c */ /* 0x000fc60003f2f008 */
[----:B------:R-:W-:-:S09]  /*18e0*/  UPRMT UR8, URZ, 0x654, UR8 ;  /* 0x000006543f087896 */ /* 0x000fd20008000008 */
[----:B------:R-:W-:Y:S01]  /*18f0*/  SYNCS.ARRIVE.TRANS64.RED.A1T0 RZ, [UR8], RZ ;  /* 0x000000ffffff79a7 */ /* 0x000fe20008100408 */
[----:B------:R-:W-:Y:S05]  /*1900*/  @P1 BRA `(.L_x_25) ;  /* 0x0000000000041947 */ /* 0x000fea0003800000 */
[----:B------:R-:W-:Y:S01]  /*1910*/  BPT.TRAP 0x1 ;  /* 0x000000040000795c */ /* 0x000fe20000300000 */
.L_x_25:
[----:B------:R-:W-:Y:S01]  /*1920*/  UIADD3 UR6, UR6, 0x1, URZ ;  /* 0x0000000106067890 */ /* 0x000fe2000fffe03f */
[C---:B------:R-:W-:Y:S01]  /*1930*/  ISETP.GT.AND P1, PT, R0.reuse, 0x1, PT ;  /* 0x000000010000780c */ /* 0x040fe20003f24270 */
[----:B------:R-:W-:Y:S01]  /*1940*/  UIADD3 UR7, UR7, 0x1, URZ ;  /* 0x0000000107077890 */ /* 0x000fe2000fffe03f */
[----:B------:R-:W-:Y:S01]  /*1950*/  VIADD R0, R0, 0xffffffff ;  /* 0xffffffff00007836 */ /* 0x000fe20000000000 */
[----:B------:R-:W-:Y:S02]  /*1960*/  UISETP.NE.AND UP0, UPT, UR6, 0x9, UPT ;  /* 0x000000090600788c */ /* 0x000fe4000bf05270 */
[----:B------:R-:W-:Y:S02]  /*1970*/  UISETP.NE.AND UP1, UPT, UR7, 0x9, UPT ;  /* 0x000000090700788c */ /* 0x000fe4000bf25270 */
[----:B------:R-:W-:Y:S02]  /*1980*/  USEL UR8, URZ, 0x1, UP0 ;  /* 0x000000013f087887 */ /* 0x000fe40008000000 */
[----:B------:R-:W-:-:S02]  /*1990*/  USEL UR6, UR6, URZ, UP0 ;  /* 0x0000003f06067287 */ /* 0x000fc40008000000 */
[----:B------:R-:W-:Y:S02]  /*19a0*/  USEL UR7, UR7, URZ, UP1 ;  /* 0x0000003f07077287 */ /* 0x000fe40008800000 */
[----:B------:R-:W-:Y:S01]  /*19b0*/  LOP3.LUT R5, R5, UR8, RZ, 0x3c, !PT ;  /* 0x0000000805057c12 */ /* 0x000fe2000f8e3cff */
[----:B------:R-:W-:Y:S09]  /*19c0*/  @P1 BRA `(.L_x_26) ;  /* 0xfffffffc00101947 */ /* 0x000ff2000383ffff */
.L_x_19:
[----:B------:R-:W2:Y:S02]  /*19d0*/  LDC R0, c[0x0][0x28c] ;  /* 0x0000a300ff007b82 */ /* 0x000ea40000000800 */
[----:B--2---:R-:W-:-:S13]  /*19e0*/  ISETP.GE.AND P1, PT, R0, 0x1, PT ;  /* 0x000000010000780c */ /* 0x004fda0003f26270 */
[----:B------:R-:W-:Y:S05]  /*19f0*/  @!P1 BRA `(.L_x_27) ;  /* 0x00000000004c9947 */ /* 0x000fea0003800000 */
[----:B------:R-:W-:Y:S05]  /*1a00*/  @!P0 BRA `(.L_x_28) ;  /* 0x0000000000048947 */ /* 0x000fea0003800000 */
[----:B------:R-:W-:Y:S01]  /*1a10*/  BPT.TRAP 0x1 ;  /* 0x000000040000795c */ /* 0x000fe20000300000 */
.L_x_28:
[----:B------:R-:W2:Y:S01]  /*1a20*/  S2UR UR7, SR_CgaCtaId ;  /* 0x00000000000779c3 */ /* 0x000ea20000008800 */
[----:B------:R-:W-:-:S04]  /*1a30*/  UISETP.LT.AND UP0, UPT, UR41, 0x1, UPT ;  /* 0x000000012900788c */ /* 0x000fc8000bf01270 */
[----:B------:R-:W-:Y:S02]  /*1a40*/  USEL UR6, UR41, 0x1, UP0 ;  /* 0x0000000129067887 */ /* 0x000fe40008000000 */
[----:B------:R-:W-:Y:S02]  /*1a50*/  UISETP.GT.U32.AND UP0, UPT, UR40, 0x1, UPT ;  /* 0x000000012800788c */ /* 0x000fe4000bf04070 */
[----:B------:R-:W-:-:S04]  /*1a60*/  UIADD3 UR6, UR39, UR41, -UR6 ;  /* 0x0000002927067290 */ /* 0x000fc8000fffe806 */
[----:B------:R-:W-:Y:S01]  /*1a70*/  UIMAD.WIDE.U32 UR4, UR6, 0x38e38e39, URZ ;  /* 0x38e38e39060478a5 */ /* 0x000fe2000f8e003f */
[----:B------:R-:W-:-:S03]  /*1a80*/  PLOP3.LUT P0, PT, PT, PT, UP0, 0x80, 0x0 ;  /* 0x000000000000781c */ /* 0x000fc60003f0f008 */
[----:B------:R-:W-:-:S03]  /*1a90*/  USHF.R.U32.HI UR4, URZ, 0x1, UR5 ;  /* 0x000000013f047899 */ /* 0x000fc60008011605 */
[----:B------:R-:W-:Y:S01]  /*1aa0*/  UMOV UR5, 0x400 ;  /* 0x0000040000057882 */ /* 0x000fe20000000000 */
[----:B------:R-:W-:Y:S02]  /*1ab0*/  UIMAD UR6, UR4, -0x9, UR6 ;  /* 0xfffffff7040678a4 */ /* 0x000fe4000f8e0206 */
[----:B--2---:R-:W-:-:S04]  /*1ac0*/  ULEA UR5, UR7, UR5, 0x18 ;  /* 0x0000000507057291 */ /* 0x004fc8000f8ec03f */
[----:B------:R-:W-:-:S04]  /*1ad0*/  ULEA UR6, UR6, UR5, 0x3 ;  /* 0x0000000506067291 */ /* 0x000fc8000f8e183f */
[----:B------:R-:W-:-:S04]  /*1ae0*/  UIADD3 UR6, UR6, 0x48, URZ ;  /* 0x0000004806067890 */ /* 0x000fc8000fffe03f */
[----:B------:R-:W-:-:S09]  /*1af0*/  UPRMT UR6, URZ, 0x654, UR6 ;  /* 0x000006543f067896 */ /* 0x000fd20008000006 */
[----:B------:R-:W-:Y:S01]  /*1b00*/  SYNCS.ARRIVE.TRANS64.RED.A1T0 RZ, [UR6], RZ ;  /* 0x000000ffffff79a7 */ /* 0x000fe20008100406 */
[----:B------:R-:W-:Y:S05]  /*1b10*/  @P0 BRA `(.L_x_27) ;  /* 0x0000000000040947 */ /* 0x000fea0003800000 */
[----:B------:R-:W-:Y:S01]  /*1b20*/  BPT.TRAP 0x1 ;  /* 0x000000040000795c */ /* 0x000fe20000300000 */
.L_x_27:
[----:B------:R-:W2:Y:S01]  /*1b30*/  LDC R6, c[0x0][0x288] ;  /* 0x0000a200ff067b82 */ /* 0x000ea20000000800 */
[----:B------:R-:W-:Y:S01]  /*1b40*/  LOP3.LUT R0, R23, 0x1, RZ, 0xc0, !PT ;  /* 0x0000000117007812 */ /* 0x000fe200078ec0ff */
[----:B------:R-:W-:Y:S01]  /*1b50*/  IMAD R19, R19, 0xc0, RZ ;  /* 0x000000c013137824 */ /* 0x000fe200078e02ff */
[----:B01----:R-:W-:Y:S01]  /*1b60*/  SHF.R.U32.HI R3, RZ, 0x2, R18 ;  /* 0x00000002ff037819 */ /* 0x003fe20000011612 */
[----:B------:R-:W-:Y:S01]  /*1b70*/  UIADD3 UR39, UR41, UR39, URZ ;  /* 0x0000002729277290 */ /* 0x000fe2000fffe03f */
[----:B------:R-:W-:Y:S01]  /*1b80*/  LOP3.LUT R4, R18, 0x60, RZ, 0xc0, !PT ;  /* 0x0000006012047812 */ /* 0x000fe200078ec0ff */
[----:B------:R-:W-:Y:S01]  /*1b90*/  IMAD.SHL.U32 R220, R0, 0x40, RZ ;  /* 0x0000004000dc7824 */ /* 0x000fe200078e00ff */
[----:B------:R-:W-:Y:S01]  /*1ba0*/  LOP3.LUT R3, R3, 0x7, RZ, 0xc0, !PT ;  /* 0x0000000703037812 */ /* 0x000fe200078ec0ff */
[----:B------:R-:W-:Y:S01]  /*1bb0*/  UISETP.GT.U32.AND UP0, UPT, UR39, 0x8, UPT ;  /* 0x000000082700788c */ /* 0x000fe2000bf04070 */
[----:B------:R-:W-:Y:S01]  /*1bc0*/  SHF.R.U32.HI R4, RZ, 0x1, R4 ;  /* 0x00000001ff047819 */ /* 0x000fe20000011604 */
[----:B------:R-:W-:Y:S01]  /*1bd0*/  USHF.R.S32.HI UR10, URZ, 0x1f, UR42 ;  /* 0x0000001f3f0a7899 */ /* 0x000fe2000801142a */
[--C-:B------:R-:W-:Y:S01]  /*1be0*/  LOP3.LUT R220, R220, 0x40, R3.reuse, 0xe2, !PT ;  /* 0x00000040dcdc7812 */ /* 0x100fe200078ee203 */
[----:B------:R-:W-:Y:S01]  /*1bf0*/  ULDC UR7, c[0x0][0x284] ;  /* 0x0000a10000077ab9 */ /* 0x000fe20000000800 */
[-C--:B------:R-:W-:Y:S01]  /*1c00*/  IADD3 R5, RZ, -R4.reuse, -R3 ;  /* 0x80000004ff057210 */ /* 0x080fe20007ffe803 */
[----:B------:R-:W-:Y:S01]  /*1c10*/  UIMAD.WIDE.U32 UR4, UR39, 0x38e38e39, URZ ;  /* 0x38e38e39270478a5 */ /* 0x000fe2000f8e003f */
[----:B------:R-:W-:Y:S01]  /*1c20*/  LOP3.LUT R3, R18, 0x3, RZ, 0xc0, !PT ;  /* 0x0000000312037812 */ /* 0x000fe200078ec0ff */
[----:B------:R-:W-:Y:S01]  /*1c30*/  ULDC.64 UR8, c[0x0][0x5d0] ;  /* 0x0001740000087ab9 */ /* 0x000fe20000000a00 */
[----:B------:R-:W-:Y:S01]  /*1c40*/  LOP3.LUT R220, R220, R4, RZ, 0xfc, !PT ;  /* 0x00000004dcdc7212 */ /* 0x000fe200078efcff */
[----:B------:R-:W-:Y:S01]  /*1c50*/  IMAD.SHL.U32 R4, R18, 0x2, RZ ;  /* 0x0000000212047824 */ /* 0x000fe200078e00ff */
[----:B------:R-:W-:Y:S01]  /*1c60*/  UISETP.LT.U32.AND UP0, UPT, UR41, 0x9, UP0 ;  /* 0x000000092900788c */ /* 0x000fe20008701070 */
[----:B------:R-:W-:Y:S01]  /*1c70*/  IMAD R0, R0, -0x40, R5 ;  /* 0xffffffc000007824 */ /* 0x000fe200078e0205 */
[----:B------:R-:W-:Y:S01]  /*1c80*/  UISETP.GE.U32.AND UP1, UPT, UR41, 0x9, UPT ;  /* 0x000000092900788c */ /* 0x000fe2000bf26070 */
[----:B------:R-:W-:Y:S01]  /*1c90*/  IMAD.U32 R7, RZ, RZ, UR8 ;  /* 0x00000008ff077e24 */ /* 0x000fe2000f8e00ff */
[----:B------:R-:W-:Y:S01]  /*1ca0*/  LOP3.LUT R4, R19, 0x6, R4, 0xf8, !PT ;  /* 0x0000000613047812 */ /* 0x000fe200078ef804 */
[----:B--2---:R-:W-:Y:S01]  /*1cb0*/  IMAD R8, R3, -0x2, R6 ;  /* 0xfffffffe03087824 */ /* 0x004fe200078e0206 */
[----:B------:R-:W-:Y:S01]  /*1cc0*/  ISETP.GE.AND P0, PT, R19, R6, PT ;  /* 0x000000061300720c */ /* 0x000fe20003f06270 */
[C---:B------:R-:W-:Y:S01]  /*1cd0*/  IMAD R3, R22.reuse, 0xc0, RZ ;  /* 0x000000c016037824 */ /* 0x040fe200078e02ff */
[----:B------:R-:W-:Y:S01]  /*1ce0*/  UIMAD UR6, UR10, UR8, URZ ;  /* 0x000000080a0672a4 */ /* 0x000fe2000f8e023f */
[--C-:B------:R-:W-:Y:S01]  /*1cf0*/  SHF.R.S32.HI R5, RZ, 0x1f, R4.reuse ;  /* 0x0000001fff057819 */ /* 0x100fe20000011404 */
[----:B------:R-:W-:Y:S01]  /*1d00*/  USHF.R.U32.HI UR4, URZ, 0x1, UR5 ;  /* 0x000000013f047899 */ /* 0x000fe20008011605 */
[----:B------:R-:W-:Y:S01]  /*1d10*/  IMAD.MOV.U32 R221, RZ, RZ, RZ ;  /* 0x000000ffffdd7224 */ /* 0x000fe200078e00ff */
[----:B------:R-:W-:Y:S01]  /*1d20*/  ISETP.GE.OR P0, PT, R3, UR7, P0 ;  /* 0x0000000703007c0c */ /* 0x000fe20008706670 */
[----:B------:R-:W-:Y:S01]  /*1d30*/  USEL UR5, URZ, 0x1, !UP0 ;  /* 0x000000013f057887 */ /* 0x000fe2000c000000 */
[----:B------:R-:W-:Y:S01]  /*1d40*/  IMAD.WIDE.U32 R6, R7, UR42, R4 ;  /* 0x0000002a07067c25 */ /* 0x000fe2000f8e0004 */
[----:B------:R-:W-:Y:S01]  /*1d50*/  UIMAD UR6, UR42, UR9, UR6 ;  /* 0x000000092a0672a4 */ /* 0x000fe2000f8e0206 */
[----:B------:R-:W-:Y:S01]  /*1d60*/  IADD3 R0, -R3, UR7, R0 ;  /* 0x0000000703007c10 */ /* 0x000fe2000fffe100 */
[----:B------:R-:W-:Y:S01]  /*1d70*/  ULOP3.LUT UR38, UR38, UR5, URZ, 0x3c, !UPT ;  /* 0x0000000526267292 */ /* 0x000fe2000f8e3c3f */
[----:B------:R-:W-:Y:S01]  /*1d80*/  IMAD.WIDE R220, R22, 0xc0, R220 ;  /* 0x000000c016dc7825 */ /* 0x000fe200078e02dc */
[----:B------:R-:W-:Y:S01]  /*1d90*/  UIMAD UR39, UR4, -0x9, UR39 ;  /* 0xfffffff7042778a4 */ /* 0x000fe2000f8e0227 */
[----:B------:R-:W-:Y:S01]  /*1da0*/  IADD3 R3, -R19, R8, RZ ;  /* 0x0000000813037210 */ /* 0x000fe20007ffe1ff */
[----:B------:R-:W-:Y:S01]  /*1db0*/  @UP1 ULOP3.LUT UR38, UR38, 0x1, UR4, 0x78, !UPT ;  /* 0x0000000126261892 */ /* 0x000fe2000f8e7804 */
[----:B------:R-:W-:-:S02]  /*1dc0*/  VIADD R7, R7, UR6 ;  /* 0x0000000607077c36 */ /* 0x000fc40008000000 */
[----:B------:R-:W-:Y:S01]  /*1dd0*/  IMAD.MOV.U32 R22, RZ, RZ, -0x1 ;  /* 0xffffffffff167424 */ /* 0x000fe200078e00ff */
[----:B------:R-:W-:Y:S08]  /*1de0*/  @P0 BRA `(.L_x_29) ;  /* 0x000000bc00500947 */ /* 0x000ff00003800000 */
[----:B-----5:R-:W-:Y:S01]  /*1df0*/  FSETP.NEU.AND P1, PT, R216, RZ, PT ;  /* 0x000000ffd800720b */ /* 0x020fe20003f2d000 */
[----:B------:R-:W-:Y:S01]  /*1e00*/  ULDC.64 UR4, c[0x0][0x5c8] ;  /* 0x0001720000047ab9 */ /* 0x000fe20000000a00 */
[----:B------:R-:W-:Y:S01]  /*1e10*/  ISETP.GT.AND P3, PT, R0, RZ, PT ;  /* 0x000000ff0000720c */ /* 0x000fe20003f64270 */
[----:B------:R-:W-:Y:S01]  /*1e20*/  IMAD R9, R221, UR4, RZ ;  /* 0x00000004dd097c24 */ /* 0x000fe2000f8e02ff */
[----:B------:R-:W-:Y:S01]  /*1e30*/  BSSY B0, `(.L_x_29) ;  /* 0x0000bcf000007945 */ /* 0x000fe20003800000 */
[----:B------:R-:W-:Y:S01]  /*1e40*/  IMAD.WIDE.U32 R6, R220, UR4, R6 ;  /* 0x00000004dc067c25 */ /* 0x000fe2000f8e0006 */
[----:B------:R-:W-:-:S03]  /*1e50*/  ISETP.GT.AND P0, PT, R3, RZ, P3 ;  /* 0x000000ff0300720c */ /* 0x000fc60001f04270 */
[----:B------:R-:W-:-:S04]  /*1e60*/  IMAD R9, R220, UR5, R9 ;  /* 0x00000005dc097c24 */ /* 0x000fc8000f8e0209 */
[----:B------:R-:W-:Y:S01]  /*1e70*/  IMAD.IADD R223, R7, 0x1, R9 ;  /* 0x0000000107df7824 */ /* 0x000fe200078e0209 */
[----:B------:R-:W-:Y:S06]  /*1e80*/  @!P1 BRA `(.L_x_30) ;  /* 0x00000084006c9947 */ /* 0x000fec0003800000 */
[----:B------:R-:W0:Y:S01]  /*1e90*/  LDC.64 R218, c[0x0][0x5b8] ;  /* 0x00016e00ffda7b82 */ /* 0x000e220000000a00 */
[----:B------:R-:W-:-:S07]  /*1ea0*/  ULDC.64 UR6, c[0x0][0x5c0] ;  /* 0x0001700000067ab9 */ /* 0x000fce0000000a00 */
[----:B------:R-:W1:Y:S08]  /*1eb0*/  LDC.64 R20, c[0x0][0x5b0] ;  /* 0x00016c00ff147b82 */ /* 0x000e700000000a00 */
[----:B------:R-:W2:Y:S01]  /*1ec0*/  LDC.64 R14, c[0x0][0x5a8] ;  /* 0x00016a00ff0e7b82 */ /* 0x000ea20000000a00 */
[C---:B0-----:R-:W-:Y:S02]  /*1ed0*/  IMAD R8, R218.reuse, UR10, RZ ;  /* 0x0000000ada087c24 */ /* 0x041fe4000f8e02ff */
[----:B------:R-:W-:-:S04]  /*1ee0*/  IMAD.WIDE.U32 R12, R218, UR42, R4 ;  /* 0x0000002ada0c7c25 */ /* 0x000fc8000f8e0004 */
[----:B------:R-:W-:Y:S02]  /*1ef0*/  IMAD R219, R219, UR42, R8 ;  /* 0x0000002adbdb7c24 */ /* 0x000fe4000f8e0208 */
[-C--:B-1----:R-:W-:Y:S02]  /*1f00*/  IMAD R19, R221, R20.reuse, RZ ;  /* 0x00000014dd137224 */ /* 0x082fe400078e02ff */
[----:B------:R-:W-:Y:S02]  /*1f10*/  IMAD.IADD R11, R13, 0x1, R219 ;  /* 0x000000010d0b7824 */ /* 0x000fe400078e02db */
[----:B------:R-:W-:Y:S02]  /*1f20*/  IMAD.MOV.U32 R10, RZ, RZ, R12 ;  /* 0x000000ffff0a7224 */ /* 0x000fe400078e000c */
[C---:B------:R-:W-:Y:S02]  /*1f30*/  IMAD R19, R220.reuse, R21, R19 ;  /* 0x00000015dc137224 */ /* 0x040fe400078e0213 */
[----:B------:R-:W-:-:S04]  /*1f40*/  IMAD.WIDE.U32 R8, R220, R20, R10 ;  /* 0x00000014dc087225 */ /* 0x000fc800078e000a */
[----:B------:R-:W-:Y:S01]  /*1f50*/  IMAD.IADD R7, R9, 0x1, R19 ;  /* 0x0000000109077824 */ /* 0x000fe200078e0213 */
[----:B--2---:R-:W-:-:S04]  /*1f60*/  LEA R226, P1, R8, R14, 0x1 ;  /* 0x0000000e08e27211 */ /* 0x004fc800078208ff */
[----:B------:R-:W-:-:S05]  /*1f70*/  LEA.HI.X R227, R8, R15, R7, 0x1, P1 ;  /* 0x0000000f08e37211 */ /* 0x000fca00008f0c07 */
[----:B------:R-:W2:Y:S01]  /*1f80*/  @P0 LDG.E.LTC128B.U16 R224, desc[UR36][R226.64] ;  /* 0x00000024e2e00981 */ /* 0x000ea2000c1e1520 */
[C---:B------:R-:W-:Y:S01]  /*1f90*/  LEA R8, P1, R6.reuse, UR6, 0x1 ;  /* 0x0000000606087c11 */ /* 0x040fe2000f8208ff */
[----:B------:R-:W-:Y:S03]  /*1fa0*/  BSSY B1, `(.L_x_31) ;  /* 0x0000011000017945 */ /* 0x000fe60003800000 */
[----:B------:R-:W-:Y:S01]  /*1fb0*/  LEA.HI.X R9, R6, UR7, R223, 0x1, P1 ;  /* 0x0000000706097c11 */ /* 0x000fe200088f0cdf */
[----:B------:R-:W-:-:S04]  /*1fc0*/  IMAD.WIDE.U32 R222, R220, R20, R4 ;  /* 0x00000014dcde7225 */ /* 0x000fc800078e0004 */
[----:B------:R-:W-:Y:S02]  /*1fd0*/  IMAD.IADD R223, R19, 0x1, R223 ;  /* 0x0000000113df7824 */ /* 0x000fe400078e02df */
[----:B------:R-:W-:-:S04]  /*1fe0*/  IMAD.WIDE.U32 R222, R218, UR42, R222 ;  /* 0x0000002adade7c25 */ /* 0x000fc8000f8e00de */
[----:B--2---:R-:W-:-:S04]  /*1ff0*/  IMAD.U32 R7, R224, 0x10000, RZ ;  /* 0x00010000e0077824 */ /* 0x004fc800078e00ff */
[----:B------:R-:W-:-:S04]  /*2000*/  FMUL R7, R7, R216 ;  /* 0x000000d807077220 */ /* 0x000fc80000400000 */
[----:B------:R-:W-:-:S05]  /*2010*/  FFMA R7, R120, R217, R7 ;  /* 0x000000d978077223 */ /* 0x000fca0000000007 */
[----:B------:R-:W-:-:S04]  /*2020*/  F2FP.BF16.F32.PACK_AB R7, RZ, R7 ;  /* 0x00000007ff07723e */ /* 0x000fc800000010ff */
[----:B------:R-:W-:Y:S01]  /*2030*/  PRMT R120, R7, 0x7610, R120 ;  /* 0x0000761007787816 */ /* 0x000fe20000000078 */
[----:B------:R-:W-:-:S04]  /*2040*/  IMAD.IADD R7, R219, 0x1, R223 ;  /* 0x00000001db077824 */ /* 0x000fc800078e02df */
[----:B------:R0:W-:Y:S01]  /*2050*/  @P0 STG.E.U16 desc[UR36][R8.64], R120 ;  /* 0x0000007808000986 */ /* 0x0001e2000c101524 */
[----:B------:R-:W-:-:S04]  /*2060*/  LEA R6, P0, R222, R14, 0x1 ;  /* 0x0000000ede067211 */ /* 0x000fc800078008ff */
[----:B------:R-:W-:Y:S02]  /*2070*/  LEA.HI.X R7, R222, R15, R7, 0x1, P0 ;  /* 0x0000000fde077211 */ /* 0x000fe400000f0c07 */
[----:B------:R-:W-:-:S13]  /*2080*/  ISETP.GT.AND P0, PT, R3, 0x1, P3 ;  /* 0x000000010300780c */ /* 0x000fda0001f04270 */
[----:B0-----:R-:W-:Y:S05]  /*2090*/  @!P0 BRA `(.L_x_32) ;  /* 0x0000000000048947 */ /* 0x001fea0003800000 */
[----:B------:R0:W5:Y:S02]  /*20a0*/  LDG.E.LTC128B.U16 R224, desc[UR36][R6.64+0x2] ;  /* 0x0000022406e07981 */ /* 0x000164000c1e1520 */
.L_x_32:
[----:B------:R-:W-:Y:S05]  /*20b0*/  BSYNC B1 ;  /* 0x0000000000017941 */ /* 0x000fea0003800000 */
.L_x_31:
[----:B-----5:R-:W-:-:S04]  /*20c0*/  IMAD.U32 R223, R224, 0x10000, RZ ;  /* 0x00010000e0df7824 */ /* 0x020fc800078e00ff */
[----:B------:R-:W-:-:S04]  /*20d0*/  FMUL R120, R223, R216 ;  /* 0x000000d8df787220 */ /* 0x000fc80000400000 */
[----:B------:R-:W-:-:S05]  /*20e0*/  FFMA R120, R121, R217, R120 ;  /* 0x000000d979787223 */ /* 0x000fca0000000078 */
[----:B------:R-:W-:-:S04]  /*20f0*/  F2FP.BF16.F32.PACK_AB R120, RZ, R120 ;  /* 0x00000078ff78723e */ /* 0x000fc800000010ff */
[----:B------:R-:W-:Y:S02]  /*2100*/  PRMT R121, R120, 0x7610, R121 ;  /* 0x0000761078797816 */ /* 0x000fe40000000079 */
[----:B------:R-:W-:-:S03]  /*2110*/  SHF.L.U32 R120, R20, 0x3, RZ ;  /* 0x0000000314787819 */ /* 0x000fc600000006ff */
[----:B------:R1:W-:Y:S01]  /*2120*/  @P0 STG.E.U16 desc[UR36][R8.64+0x2], R121 ;  /* 0x0000027908000986 */ /* 0x0003e2000c101524 */
[----:B------:R-:W-:-:S04]  /*2130*/  ISETP.GT.AND P0, PT, R0, 0x8, PT ;  /* 0x000000080000780c */ /* 0x000fc80003f04270 */
[----:B------:R-:W-:Y:S02]  /*2140*/  ISETP.GT.AND P1, PT, R3, RZ, P0 ;  /* 0x000000ff0300720c */ /* 0x000fe40000724270 */
[----:B-1----:R-:W-:-:S03]  /*2150*/  SHF.L.U64.HI R121, R20, 0x3, R21 ;  /* 0x0000000314797819 */ /* 0x002fc60000010215 */
[----:B------:R-:W-:-:S04]  /*2160*/  IMAD.WIDE.U32 R222, R220, R20, R120 ;  /* 0x00000014dcde7225 */ /* 0x000fc800078e0078 */
[----:B------:R-:W-:Y:S01]  /*2170*/  IMAD.IADD R19, R19, 0x1, R223 ;  /* 0x0000000113137824 */ /* 0x000fe200078e02df */
[----:B------:R-:W-:-:S05]  /*2180*/  IADD3 R223, P2, R12, R222, RZ ;  /* 0x000000de0cdf7210 */ /* 0x000fca0007f5e0ff */
[----:B------:R-:W-:Y:S01]  /*2190*/  IMAD.X R226, R19, 0x1, R11, P2 ;  /* 0x0000000113e27824 */ /* 0x000fe200010e060b */
[----:B------:R-:W-:-:S04]  /*21a0*/  LEA R228, P2, R223, R14, 0x1 ;  /* 0x0000000edfe47211 */ /* 0x000fc800078408ff */
[--C-:B------:R-:W-:Y:S02]  /*21b0*/  LEA.HI.X R229, R223, R15, R226.reuse, 0x1, P2 ;  /* 0x0000000fdfe57211 */ /* 0x100fe400010f0ce2 */
[----:B------:R-:W-:-:S06]  /*21c0*/  PRMT R226, R224, 0x7610, R226 ;  /* 0x00007610e0e27816 */ /* 0x000fcc00000000e2 */
[----:B------:R-:W2:Y:S01]  /*21d0*/  @P1 LDG.E.LTC128B.U16 R226, desc[UR36][R228.64] ;  /* 0x00000024e4e21981 */ /* 0x000ea2000c1e1520 */
[----:B------:R-:W-:Y:S01]  /*21e0*/  IADD3 R224, P2, R4, R222, RZ ;  /* 0x000000de04e07210 */ /* 0x000fe20007f5e0ff */
[----:B------:R-:W-:Y:S01]  /*21f0*/  IMAD.U32 R227, RZ, RZ, UR4 ;  /* 0x00000004ffe37e24 */ /* 0x000fe2000f8e00ff */
[----:B------:R-:W-:Y:S03]  /*2200*/  BSSY B1, `(.L_x_33) ;  /* 0x0000014000017945 */ /* 0x000fe60003800000 */
[----:B------:R-:W-:Y:S02]  /*2210*/  IMAD.X R225, R5, 0x1, R19, P2 ;  /* 0x0000000105e17824 */ /* 0x000fe400010e0613 */
[----:B------:R-:W-:-:S04]  /*2220*/  IMAD.WIDE.U32 R224, R218, UR42, R224 ;  /* 0x0000002adae07c25 */ /* 0x000fc8000f8e00e0 */
[----:B------:R-:W-:Y:S01]  /*2230*/  IMAD.IADD R19, R219, 0x1, R225 ;  /* 0x00000001db137824 */ /* 0x000fe200078e02e1 */
[----:B------:R-:W-:-:S04]  /*2240*/  LEA R222, P2, R224, R14, 0x1 ;  /* 0x0000000ee0de7211 */ /* 0x000fc800078408ff */
[----:B------:R-:W-:Y:S01]  /*2250*/  LEA.HI.X R223, R224, R15, R19, 0x1, P2 ;  /* 0x0000000fe0df7211 */ /* 0x000fe200010f0c13 */
[----:B------:R-:W-:-:S05]  /*2260*/  IMAD.U32 R224, RZ, RZ, UR5 ;  /* 0x00000005ffe07e24 */ /* 0x000fca000f8e00ff */
[----:B------:R-:W-:Y:S01]  /*2270*/  SHF.L.U64.HI R227, R227, 0x4, R224 ;  /* 0x00000004e3e37819 */ /* 0x000fe200000102e0 */
[----:B--2---:R-:W-:-:S04]  /*2280*/  IMAD.U32 R19, R226, 0x10000, RZ ;  /* 0x00010000e2137824 */ /* 0x004fc800078e00ff */
[----:B------:R-:W-:-:S04]  /*2290*/  FMUL R19, R19, R216 ;  /* 0x000000d813137220 */ /* 0x000fc80000400000 */
[----:B------:R-:W-:Y:S01]  /*22a0*/  FFMA R122, R122, R217, R19 ;  /* 0x000000d97a7a7223 */ /* 0x000fe20000000013 */
[----:B------:R-:W-:-:S04]  /*22b0*/  IMAD.U32 R19, RZ, RZ, UR4 ;  /* 0x00000004ff137e24 */ /* 0x000fc8000f8e00ff */
[----:B------:R-:W-:Y:S01]  /*22c0*/  IMAD.SHL.U32 R19, R19, 0x10, RZ ;  /* 0x0000001013137824 */ /* 0x000fe200078e00ff */
[----:B------:R-:W-:-:S04]  /*22d0*/  F2FP.BF16.F32.PACK_AB R122, RZ, R122 ;  /* 0x0000007aff7a723e */ /* 0x000fc800000010ff */
[----:B------:R-:W-:-:S04]  /*22e0*/  IADD3 R224, P2, R19, R8, RZ ;  /* 0x0000000813e07210 */ /* 0x000fc80007f5e0ff */
[----:B------:R-:W-:-:S05]  /*22f0*/  IADD3.X R225, R227, R9, RZ, P2, !PT ;  /* 0x00000009e3e17210 */ /* 0x000fca00017fe4ff */
[----:B------:R1:W-:Y:S01]  /*2300*/  @P1 STG.E.U16 desc[UR36][R224.64], R122 ;  /* 0x0000007ae0001986 */ /* 0x0003e2000c101524 */
[----:B------:R-:W-:-:S13]  /*2310*/  ISETP.GT.AND P1, PT, R3, 0x1, P0 ;  /* 0x000000010300780c */ /* 0x000fda0000724270 */
[----:B-1----:R-:W-:Y:S05]  /*2320*/  @!P1 BRA `(.L_x_34) ;  /* 0x0000000000049947 */ /* 0x002fea0003800000 */
[----:B------:R1:W5:Y:S02]  /*2330*/  LDG.E.LTC128B.U16 R226, desc[UR36][R222.64+0x2] ;  /* 0x00000224dee27981 */ /* 0x000364000c1e1520 */
.L_x_34:
[----:B------:R-:W-:Y:S05]  /*2340*/  BSYNC B1 ;  /* 0x0000000000017941 */ /* 0x000fea0003800000 */
.L_x_33:
[----:B-----5:R-:W-:Y:S01]  /*2350*/  IMAD.U32 R229, R226, 0x10000, RZ ;  /* 0x00010000e2e57824 */ /* 0x020fe200078e00ff */
[----:B------:R-:W-:Y:S01]  /*2360*/  ISETP.GT.AND P2, PT, R3, 0x8, P3 ;  /* 0x000000080300780c */ /* 0x000fe20001f44270 */
[----:B------:R-:W-:Y:S02]  /*2370*/  BSSY B1, `(.L_x_35) ;  /* 0x000000a000017945 */ /* 0x000fe40003800000 */
[----:B------:R-:W-:-:S04]  /*2380*/  FMUL R122, R229, R216 ;  /* 0x000000d8e57a7220 */ /* 0x000fc80000400000 */
[----:B------:R-:W-:Y:S01]  /*2390*/  FFMA R122, R123, R217, R122 ;  /* 0x000000d97b7a7223 */ /* 0x000fe2000000007a */
[----:B------:R-:W-:-:S04]  /*23a0*/  @P1 IMAD.MOV.U32 R123, RZ, RZ, R225 ;  /* 0x000000ffff7b1224 */ /* 0x000fc800078e00e1 */
[----:B------:R-:W-:-:S04]  /*23b0*/  F2FP.BF16.F32.PACK_AB R122, RZ, R122 ;  /* 0x0000007aff7a723e */ /* 0x000fc800000010ff */
[----:B------:R-:W-:Y:S01]  /*23c0*/  PRMT R228, R122, 0x7610, R228 ;  /* 0x000076107ae47816 */ /* 0x000fe200000000e4 */
[----:B------:R-:W-:-:S05]  /*23d0*/  @P1 IMAD.MOV.U32 R122, RZ, RZ, R224 ;  /* 0x000000ffff7a1224 */ /* 0x000fca00078e00e0 */
[----:B------:R2:W-:Y:S01]  /*23e0*/  @P1 STG.E.U16 desc[UR36][R122.64+0x2], R228 ;  /* 0x000002e47a001986 */ /* 0x0005e2000c101524 */
[----:B------:R-:W-:Y:S05]  /*23f0*/  @!P2 BRA `(.L_x_36) ;  /* 0x000000000004a947 */ /* 0x000fea0003800000 */
[----:B------:R3:W5:Y:S02]  /*2400*/  LDG.E.LTC128B.U16 R226, desc[UR36][R6.64+0x10] ;  /* 0x0000102406e27981 */ /* 0x000764000c1e1520 */
.L_x_36:
[----:B------:R-:W-:Y:S05]  /*2410*/  BSYNC B1 ;  /* 0x0000000000017941 */ /* 0x000fea0003800000 */
.L_x_35:
[----:B--2--5:R-:W-:Y:S01]  /*2420*/  IMAD.U32 R123, R226, 0x10000, RZ ;  /* 0x00010000e27b7824 */ /* 0x024fe200078e00ff */
[----:B------:R-:W-:Y:S01]  /*2430*/  ISETP.GT.AND P1, PT, R3, 0x9, P3 ;  /* 0x000000090300780c */ /* 0x000fe20001f24270 */
[----:B------:R-:W-:Y:S02]  /*2440*/  BSSY B1, `(.L_x_37) ;  /* 0x0000007000017945 */ /* 0x000fe40003800000 */
[----:B------:R-:W-:-:S04]  /*2450*/  FMUL R123, R123, R216 ;  /* 0x000000d87b7b7220 */ /* 0x000fc80000400000 */
[----:B------:R-:W-:-:S05]  /*2460*/  FFMA R123, R124, R217, R123 ;  /* 0x000000d97c7b7223 */ /* 0x000fca000000007b */
[----:B------:R-:W-:-:S05]  /*2470*/  F2FP.BF16.F32.PACK_AB R123, RZ, R123 ;  /* 0x0000007bff7b723e */ /* 0x000fca00000010ff */
[----:B------:R2:W-:Y:S01]  /*2480*/  @P2 STG.E.U16 desc[UR36][R8.64+0x10], R123 ;  /* 0x0000107b08002986 */ /* 0x0005e2000c101524 */
[----:B------:R-:W-:Y:S05]  /*2490*/  @!P1 BRA `(.L_x_38) ;  /* 0x0000000000049947 */ /* 0x000fea0003800000 */
[----:B------:R4:W5:Y:S02]  /*24a0*/  LDG.E.LTC128B.U16 R226, desc[UR36][R6.64+0x12] ;  /* 0x0000122406e27981 */ /* 0x000964000c1e1520 */
.L_x_38:
[----:B------:R-:W-:Y:S05]  /*24b0*/  BSYNC B1 ;  /* 0x0000000000017941 */ /* 0x000fea0003800000 */
.L_x_37:
        /* <DEDUP_REMOVED lines=9> */
.L_x_40:
[----:B------:R-:W-:Y:S05]  /*2550*/  BSYNC B1 ;  /* 0x0000000000017941 */ /* 0x000fea0003800000 */
.L_x_39:
[----:B-----5:R-:W-:Y:S01]  /*2560*/  IMAD.U32 R123, R226, 0x10000, RZ ;  /* 0x00010000e27b7824 */ /* 0x020fe200078e00ff */
[----:B------:R-:W-:Y:S01]  /*2570*/  ISETP.GT.AND P1, PT, R3, 0x9, P0 ;  /* 0x000000090300780c */ /* 0x000fe20000724270 */
[----:B--2---:R-:W-:Y:S01]  /*2580*/  @P2 IMAD.MOV.U32 R122, RZ, RZ, R224 ;  /* 0x000000ffff7a2224 */ /* 0x004fe200078e00e0 */
[----:B------:R-:W-:Y:S01]  /*2590*/  BSSY B1, `(.L_x_41) ;  /* 0x0000009000017945 */ /* 0x000fe20003800000 */
[----:B------:R-:W-:-:S04]  /*25a0*/  FMUL R123, R123, R216 ;  /* 0x000000d87b7b7220 */ /* 0x000fc80000400000 */
[----:B------:R-:W-:-:S05]  /*25b0*/  FFMA R123, R126, R217, R123 ;  /* 0x000000d97e7b7223 */ /* 0x000fca000000007b */
[----:B------:R-:W-:-:S04]  /*25c0*/  F2FP.BF16.F32.PACK_AB R123, RZ, R123 ;  /* 0x0000007bff7b723e */ /* 0x000fc800000010ff */
[----:B------:R-:W-:Y:S01]  /*25d0*/  PRMT R124, R123, 0x7610, R124 ;  /* 0x000076107b7c7816 */ /* 0x000fe2000000007c */
[----:B------:R-:W-:-:S05]  /*25e0*/  @P2 IMAD.MOV.U32 R123, RZ, RZ, R225 ;  /* 0x000000ffff7b2224 */ /* 0x000fca00078e00e1 */
[----:B------:R2:W-:Y:S01]  /*25f0*/  @P2 STG.E.U16 desc[UR36][R122.64+0x10], R124 ;  /* 0x0000107c7a002986 */ /* 0x0005e2000c101524 */
[----:B------:R-:W-:Y:S05]  /*2600*/  @!P1 BRA `(.L_x_42) ;  /* 0x0000000000049947 */ /* 0x000fea0003800000 */
[----:B------:R0:W5:Y:S02]  /*2610*/  LDG.E.LTC128B.U16 R226, desc[UR36][R222.64+0x12] ;  /* 0x00001224dee27981 */ /* 0x000164000c1e1520 */
.L_x_42:
[----:B------:R-:W-:Y:S05]  /*2620*/  BSYNC B1 ;  /* 0x0000000000017941 */ /* 0x000fea0003800000 */
.L_x_41:
[----:B--2--5:R-:W-:Y:S01]  /*2630*/  IMAD.U32 R123, R226, 0x10000, RZ ;  /* 0x00010000e27b7824 */ /* 0x024fe200078e00ff */
[----:B------:R-:W-:Y:S01]  /*2640*/  ISETP.GT.AND P2, PT, R3, 0x10, P3 ;  /* 0x000000100300780c */ /* 0x000fe20001f44270 */
[----:B------:R-:W-:Y:S02]  /*2650*/  BSSY B1, `(.L_x_43) ;  /* 0x000000a000017945 */ /* 0x000fe40003800000 */
[----:B------:R-:W-:Y:S01]  /*2660*/  FMUL R122, R123, R216 ;  /* 0x000000d87b7a7220 */ /* 0x000fe20000400000 */
[----:B------:R-:W-:-:S03]  /*2670*/  @P1 IMAD.MOV.U32 R123, RZ, RZ, R225 ;  /* 0x000000ffff7b1224 */ /* 0x000fc600078e00e1 */
[----:B------:R-:W-:-:S05]  /*2680*/  FFMA R122, R127, R217, R122 ;  /* 0x000000d97f7a7223 */ /* 0x000fca000000007a */
[----:B------:R-:W-:-:S04]  /*2690*/  F2FP.BF16.F32.PACK_AB R122, RZ, R122 ;  /* 0x0000007aff7a723e */ /* 0x000fc800000010ff */
[----:B------:R-:W-:Y:S02]  /*26a0*/  PRMT R124, R122, 0x7610, R124 ;  /* 0x000076107a7c7816 */ /* 0x000fe4000000007c */
[----:B------:R-:W-:-:S05]  /*26b0*/  @P1 MOV R122, R224 ;  /* 0x000000e0007a1202 */ /* 0x000fca0000000f00 */
[----:B------:R2:W-:Y:S01]  /*26c0*/  @P1 STG.E.U16 desc[UR36][R122.64+0x12], R124 ;  /* 0x0000127c7a001986 */ /* 0x0005e2000c101524 */
[----:B------:R-:W-:Y:S05]  /*26d0*/  @!P2 BRA `(.L_x_44) ;  /* 0x000000000004a947 */ /* 0x000fea0003800000 */
[----:B------:R0:W5:Y:S02]  /*26e0*/  LDG.E.LTC128B.U16 R226, desc[UR36][R6.64+0x20] ;  /* 0x0000202406e27981 */ /* 0x000164000c1e1520 */
.L_x_44:
[----:B------:R-:W-:Y:S05]  /*26f0*/  BSYNC B1 ;  /* 0x0000000000017941 */ /* 0x000fea0003800000 */
.L_x_43:
        /* <DEDUP_REMOVED lines=9> */
.L_x_46:
[----:B------:R-:W-:Y:S05]  /*2790*/  BSYNC B1 ;  /* 0x0000000000017941 */ /* 0x000fea0003800000 */
.L_x_45:
        /* <DEDUP_REMOVED lines=9> */
.L_x_48:
[----:B------:R-:W-:Y:S05]  /*2830*/  BSYNC B1 ;  /* 0x0000000000017941 */ /* 0x000fea0003800000 */
.L_x_47:
        /* <DEDUP_REMOVED lines=12> */
.L_x_50:
[----:B------:R-:W-:Y:S05]  /*2900*/  BSYNC B1 ;  /* 0x0000000000017941 */ /* 0x000fea0003800000 */
.L_x_49:
[----:B--2--5:R-:W-:Y:S01]  /*2910*/  IMAD.U32 R123, R226, 0x10000, RZ ;  /* 0x00010000e27b7824 */ /* 0x024fe200078e00ff */
[----:B------:R-:W-:Y:S01]  /*2920*/  ISETP.GT.AND P2, PT, R3, 0x18, P3 ;  /* 0x000000180300780c */ /* 0x000fe20001f44270 */
[----:B------:R-:W-:Y:S02]  /*2930*/  BSSY B1, `(.L_x_51) ;  /* 0x000000a000017945 */ /* 0x000fe40003800000 */
[----:B------:R-:W-:Y:S01]  /*2940*/  FMUL R122, R123, R216 ;  /* 0x000000d87b7a7220 */ /* 0x000fe20000400000 */
[----:B------:R-:W-:-:S03]  /*2950*/  @P1 IMAD.MOV.U32 R123, RZ, RZ, R225 ;  /* 0x000000ffff7b1224 */ /* 0x000fc600078e00e1 */
[----:B------:R-:W-:-:S05]  /*2960*/  FFMA R122, R131, R217, R122 ;  /* 0x000000d9837a7223 */ /* 0x000fca000000007a */
[----:B------:R-:W-:-:S04]  /*2970*/  F2FP.BF16.F32.PACK_AB R122, RZ, R122 ;  /* 0x0000007aff7a723e */ /* 0x000fc800000010ff */
[----:B------:R-:W-:Y:S01]  /*2980*/  PRMT R124, R122, 0x7610, R124 ;  /* 0x000076107a7c7816 */ /* 0x000fe2000000007c */
[----:B------:R-:W-:-:S05]  /*2990*/  @P1 IMAD.MOV.U32 R122, RZ, RZ, R224 ;  /* 0x000000ffff7a1224 */ /* 0x000fca00078e00e0 */
[----:B------:R2:W-:Y:S01]  /*29a0*/  @P1 STG.E.U16 desc[UR36][R122.64+0x22], R124 ;  /* 0x0000227c7a001986 */ /* 0x0005e2000c101524 */
[----:B------:R-:W-:Y:S05]  /*29b0*/  @!P2 BRA `(.L_x_52) ;  /* 0x000000000004a947 */ /* 0x000fea0003800000 */
[----:B------:R0:W5:Y:S02]  /*29c0*/  LDG.E.LTC128B.U16 R226, desc[UR36][R6.64+0x30] ;  /* 0x0000302406e27981 */ /* 0x000164000c1e1520 */
.L_x_52:
[----:B------:R-:W-:Y:S05]  /*29d0*/  BSYNC B1 ;  /* 0x0000000000017941 */ /* 0x000fea0003800000 */
.L_x_51:
[----:B--2--5:R-:W-:Y:S01]  /*29e0*/  SHF.L.U32 R123, R226, 0x10, RZ ;  /* 0x00000010e27b7819 */ /* 0x024fe200000006ff */
[----:B------:R-:W-:Y:S01]  /*29f0*/  BSSY B1, `(.L_x_53) ;  /* 0x0000008000017945 */ /* 0x000fe20003800000 */
[----:B------:R-:W-:-:S03]  /*2a00*/  ISETP.GT.AND P1, PT, R3, 0x19, P3 ;  /* 0x000000190300780c */ /* 0x000fc60001f24270 */
[----:B------:R-:W-:-:S04]  /*2a10*/  FMUL R123, R123, R216 ;  /* 0x000000d87b7b7220 */ /* 0x000fc80000400000 */
[----:B------:R-:W-:-:S05]  /*2a20*/  FFMA R123, R132, R217, R123 ;  /* 0x000000d9847b7223 */ /* 0x000fca000000007b */
[----:B------:R-:W-:-:S05]  /*2a30*/  F2FP.BF16.F32.PACK_AB R123, RZ, R123 ;  /* 0x0000007bff7b723e */ /* 0x000fca00000010ff */
[----:B------:R2:W-:Y:S01]  /*2a40*/  @P2 STG.E.U16 desc[UR36][R8.64+0x30], R123 ;  /* 0x0000307b08002986 */ /* 0x0005e2000c101524 */
[----:B------:R-:W-:Y:S05]  /*2a50*/  @!P1 BRA `(.L_x_54) ;  /* 0x0000000000049947 */ /* 0x000fea0003800000 */
[----:B------:R0:W5:Y:S02]  /*2a60*/  LDG.E.LTC128B.U16 R226, desc[UR36][R6.64+0x32] ;  /* 0x0000322406e27981 */ /* 0x000164000c1e1520 */
.L_x_54:
[----:B------:R-:W-:Y:S05]  /*2a70*/  BSYNC B1 ;  /* 0x0000000000017941 */ /* 0x000fea0003800000 */
.L_x_53:
        /* <DEDUP_REMOVED lines=9> */
.L_x_56:
[----:B------:R-:W-:Y:S05]  /*2b10*/  BSYNC B1 ;  /* 0x0000000000017941 */ /* 0x000fea0003800000 */
.L_x_55:
        /* <DEDUP_REMOVED lines=12> */
.L_x_58:
[----:B------:R-:W-:Y:S05]  /*2be0*/  BSYNC B1 ;  /* 0x0000000000017941 */ /* 0x000fea0003800000 */
.L_x_57:
        /* <DEDUP_REMOVED lines=12> */
.L_x_60:
[----:B------:R-:W-:Y:S05]  /*2cb0*/  BSYNC B1 ;  /* 0x0000000000017941 */ /* 0x000fea0003800000 */
.L_x_59:
        /* <DEDUP_REMOVED lines=9> */
.L_x_62:
[----:B------:R-:W-:Y:S05]  /*2d50*/  BSYNC B1 ;  /* 0x0000000000017941 */ /* 0x000fea0003800000 */
.L_x_61:
        /* <DEDUP_REMOVED lines=9> */
.L_x_64:
[----:B------:R-:W-:Y:S05]  /*2df0*/  BSYNC B1 ;  /* 0x0000000000017941 */ /* 0x000fea0003800000 */
.L_x_63:
[----:B-----5:R-:W-:Y:S01]  /*2e00*/  SHF.L.U32 R123, R226, 0x10, RZ ;  /* 0x00000010e27b7819 */ /* 0x020fe200000006ff */
[----:B--2---:R-:W-:Y:S01]  /*2e10*/  @P2 IMAD.MOV.U32 R122, RZ, RZ, R224 ;  /* 0x000000ffff7a2224 */ /* 0x004fe200078e00e0 */
[----:B------:R-:W-:Y:S01]  /*2e20*/  ISETP.GT.AND P1, PT, R3, 0x21, P0 ;  /* 0x000000210300780c */ /* 0x000fe20000724270 */
[----:B------:R-:W-:Y:S02]  /*2e30*/  BSSY B1, `(.L_x_65) ;  /* 0x0000009000017945 */ /* 0x000fe40003800000 */
        /* <DEDUP_REMOVED lines=8> */
.L_x_66:
[----:B------:R-:W-:Y:S05]  /*2ec0*/  BSYNC B1 ;  /* 0x0000000000017941 */ /* 0x000fea0003800000 */
.L_x_65:
        /* <DEDUP_REMOVED lines=12> */
.L_x_68:
[----:B------:R-:W-:Y:S05]  /*2f90*/  BSYNC B1 ;  /* 0x0000000000017941 */ /* 0x000fea0003800000 */
.L_x_67:
        /* <DEDUP_REMOVED lines=9> */
.L_x_70:
[----:B------:R-:W-:Y:S05]  /*3030*/  BSYNC B1 ;  /* 0x0000000000017941 */ /* 0x000fea0003800000 */
.L_x_69:
        /* <DEDUP_REMOVED lines=9> */
.L_x_72:
[----:B------:R-:W-:Y:S05]  /*30d0*/  BSYNC B1 ;  /* 0x0000000000017941 */ /* 0x000fea0003800000 */
.L_x_71:
[----:B-----5:R-:W-:Y:S01]  /*30e0*/  IMAD.U32 R123, R226, 0x10000, RZ ;  /* 0x00010000e27b7824 */ /* 0x020fe200078e00ff */
[----:B--2---:R-:W-:Y:S01]  /*30f0*/  @P2 MOV R122, R224 ;  /* 0x000000e0007a2202 */ /* 0x004fe20000000f00 */
[----:B------:R-:W-:Y:S01]  /*3100*/  BSSY B1, `(.L_x_73) ;  /* 0x000000a000017945 */ /* 0x000fe20003800000 */
[----:B------:R-:W-:Y:S01]  /*3110*/  ISETP.GT.AND P1, PT, R3, 0x29, P0 ;  /* 0x000000290300780c */ /* 0x000fe20000724270 */
        /* <DEDUP_REMOVED lines=8> */
.L_x_74:
[----:B------:R-:W-:Y:S05]  /*31a0*/  BSYNC B1 ;  /* 0x0000000000017941 */ /* 0x000fea0003800000 */
.L_x_73:
        /* <DEDUP_REMOVED lines=12> */
.L_x_76:
[----:B------:R-:W-:Y:S05]  /*3270*/  BSYNC B1 ;  /* 0x0000000000017941 */ /* 0x000fea0003800000 */
.L_x_75:
        /* <DEDUP_REMOVED lines=9> */
.L_x_78:
[----:B------:R-:W-:Y:S05]  /*3310*/  BSYNC B1 ;  /* 0x0000000000017941 */ /* 0x000fea0003800000 */
.L_x_77:
        /* <DEDUP_REMOVED lines=9> */
.L_x_80:
[----:B------:R-:W-:Y:S05]  /*33b0*/  BSYNC B1 ;  /* 0x0000000000017941 */ /* 0x000fea0003800000 */
.L_x_79:
[----:B-----5:R-:W-:Y:S01]  /*33c0*/  IMAD.U32 R123, R226, 0x10000, RZ ;  /* 0x00010000e27b7824 */ /* 0x020fe200078e00ff */
[----:B------:R-:W-:Y:S01]  /*33d0*/  ISETP.GT.AND P1, PT, R3, 0x31, P0 ;  /* 0x000000310300780c */ /* 0x000fe20000724270 */
[----:B--2---:R-:W-:Y:S01]  /*33e0*/  @P2 IMAD.MOV.U32 R122, RZ, RZ, R224 ;  /* 0x000000ffff7a2224 */ /* 0x004fe200078e00e0 */
[----:B------:R-:W-:Y:S01]  /*33f0*/  BSSY B1, `(.L_x_81) ;  /* 0x0000009000017945 */ /* 0x000fe20003800000 */
[----:B------:R-:W-:-:S04]  /*3400*/  FMUL R123, R123, R216 ;  /* 0x000000d87b7b7220 */ /* 0x000fc80000400000 */
[----:B------:R-:W-:-:S05]  /*3410*/  FFMA R123, R146, R217, R123 ;  /* 0x000000d9927b7223 */ /* 0x000fca000000007b */
[----:B------:R-:W-:-:S04]  /*3420*/  F2FP.BF16.F32.PACK_AB R123, RZ, R123 ;  /* 0x0000007bff7b723e */ /* 0x000fc800000010ff */
[----:B------:R-:W-:Y:S02]  /*3430*/  PRMT R124, R123, 0x7610, R124 ;  /* 0x000076107b7c7816 */ /* 0x000fe4000000007c */
[----:B------:R-:W-:-:S05]  /*3440*/  @P2 MOV R123, R225 ;  /* 0x000000e1007b2202 */ /* 0x000fca0000000f00 */
[----:B------:R2:W-:Y:S01]  /*3450*/  @P2 STG.E.U16 desc[UR36][R122.64+0x60], R124 ;  /* 0x0000607c7a002986 */ /* 0x0005e2000c101524 */
[----:B------:R-:W-:Y:S05]  /*3460*/  @!P1 BRA `(.L_x_82) ;  /* 0x0000000000049947 */ /* 0x000fea0003800000 */
[----:B------:R0:W5:Y:S02]  /*3470*/  LDG.E.LTC128B.U16 R226, desc[UR36][R222.64+0x62] ;  /* 0x00006224dee27981 */ /* 0x000164000c1e1520 */
.L_x_82:
[----:B------:R-:W-:Y:S05]  /*3480*/  BSYNC B1 ;  /* 0x0000000000017941 */ /* 0x000fea0003800000 */
.L_x_81:
        /* <DEDUP_REMOVED lines=12> */
.L_x_84:
[----:B------:R-:W-:Y:S05]  /*3550*/  BSYNC B1 ;  /* 0x0000000000017941 */ /* 0x000fea0003800000 */
.L_x_83:
        /* <DEDUP_REMOVED lines=9> */
.L_x_86:
[----:B------:R-:W-:Y:S05]  /*35f0*/  BSYNC B1 ;  /* 0x0000000000017941 */ /* 0x000fea0003800000 */
.L_x_85:
        /* <DEDUP_REMOVED lines=9> */
.L_x_88:
[----:B------:R-:W-:Y:S05]  /*3690*/  BSYNC B1 ;  /* 0x0000000000017941 */ /* 0x000fea0003800000 */
.L_x_87:
        /* <DEDUP_REMOVED lines=12> */
.L_x_90:
[----:B------:R-:W-:Y:S05]  /*3760*/  BSYNC B1 ;  /* 0x0000000000017941 */ /* 0x000fea0003800000 */
.L_x_89:
[----:B--2--5:R-:W-:Y:S01]  /*3770*/  SHF.L.U32 R123, R226, 0x10, RZ ;  /* 0x00000010e27b7819 */ /* 0x024fe200000006ff */
[----:B------:R-:W-:Y:S01]  /*3780*/  BSSY B1, `(.L_x_91) ;  /* 0x000000b000017945 */ /* 0x000fe20003800000 */
[----:B------:R-:W-:-:S03]  /*3790*/  ISETP.GT.AND P2, PT, R3, 0x40, P3 ;  /* 0x000000400300780c */ /* 0x000fc60001f44270 */
        /* <DEDUP_REMOVED lines=9> */
.L_x_92:
[----:B------:R-:W-:Y:S05]  /*3830*/  BSYNC B1 ;  /* 0x0000000000017941 */ /* 0x000fea0003800000 */
.L_x_91:
        /* <DEDUP_REMOVED lines=9> */
.L_x_94:
[----:B------:R-:W-:Y:S05]  /*38d0*/  BSYNC B1 ;  /* 0x0000000000017941 */ /* 0x000fea0003800000 */
.L_x_93:
        /* <DEDUP_REMOVED lines=9> */
.L_x_96:
[----:B------:R-:W-:Y:S05]  /*3970*/  BSYNC B1 ;  /* 0x0000000000017941 */ /* 0x000fea0003800000 */
.L_x_95:
        /* <DEDUP_REMOVED lines=12> */
.L_x_98:
[----:B------:R-:W-:Y:S05]  /*3a40*/  BSYNC B1 ;  /* 0x0000000000017941 */ /* 0x000fea0003800000 */
.L_x_97:
        /* <DEDUP_REMOVED lines=12> */
.L_x_100:
[----:B------:R-:W-:Y:S05]  /*3b10*/  BSYNC B1 ;  /* 0x0000000000017941 */ /* 0x000fea0003800000 */
.L_x_99:
        /* <DEDUP_REMOVED lines=9> */
.L_x_102:
[----:B------:R-:W-:Y:S05]  /*3bb0*/  BSYNC B1 ;  /* 0x0000000000017941 */ /* 0x000fea0003800000 */
.L_x_101:
        /* <DEDUP_REMOVED lines=9> */
.L_x_104:
[----:B------:R-:W-:Y:S05]  /*3c50*/  BSYNC B1 ;  /* 0x0000000000017941 */ /* 0x000fea0003800000 */
.L_x_103:
        /* <DEDUP_REMOVED lines=12> */
.L_x_106:
[----:B------:R-:W-:Y:S05]  /*3d20*/  BSYNC B1 ;  /* 0x0000000000017941 */ /* 0x000fea0003800000 */
.L_x_105:
[----:B--2--5:R-:W-:Y:S01]  /*3d30*/  IMAD.U32 R123, R226, 0x10000, RZ ;  /* 0x00010000e27b7824 */ /* 0x024fe200078e00ff */
[----:B------:R-:W-:Y:S01]  /*3d40*/  ISETP.GT.AND P2, PT, R3, 0x50, P3 ;  /* 0x000000500300780c */ /* 0x000fe20001f44270 */
[----:B------:R-:W-:Y:S02]  /*3d50*/  BSSY B1, `(.L_x_107) ;  /* 0x000000a000017945 */ /* 0x000fe40003800000 */
[----:B------:R-:W-:Y:S01]  /*3d60*/  FMUL R122, R123, R216 ;  /* 0x000000d87b7a7220 */ /* 0x000fe20000400000 */
[----:B------:R-:W-:-:S03]  /*3d70*/  @P1 MOV R123, R225 ;  /* 0x000000e1007b1202 */ /* 0x000fc60000000f00 */
[----:B------:R-:W-:-:S05]  /*3d80*/  FFMA R122, R159, R217, R122 ;  /* 0x000000d99f7a7223 */ /* 0x000fca000000007a */
[----:B------:R-:W-:-:S04]  /*3d90*/  F2FP.BF16.F32.PACK_AB R122, RZ, R122 ;  /* 0x0000007aff7a723e */ /* 0x000fc800000010ff */
[----:B------:R-:W-:Y:S01]  /*3da0*/  PRMT R124, R122, 0x7610, R124 ;  /* 0x000076107a7c7816 */ /* 0x000fe2000000007c */
[----:B------:R-:W-:-:S05]  /*3db0*/  @P1 IMAD.MOV.U32 R122, RZ, RZ, R224 ;  /* 0x000000ffff7a1224 */ /* 0x000fca00078e00e0 */
[----:B------:R2:W-:Y:S01]  /*3dc0*/  @P1 STG.E.U16 desc[UR36][R122.64+0x92], R124 ;  /* 0x0000927c7a001986 */ /* 0x0005e2000c101524 */
[----:B------:R-:W-:Y:S05]  /*3dd0*/  @!P2 BRA `(.L_x_108) ;  /* 0x000000000004a947 */ /* 0x000fea0003800000 */
[----:B------:R0:W5:Y:S02]  /*3de0*/  LDG.E.LTC128B.U16 R226, desc[UR36][R6.64+0xa0] ;  /* 0x0000a02406e27981 */ /* 0x000164000c1e1520 */
.L_x_108:
[----:B------:R-:W-:Y:S05]  /*3df0*/  BSYNC B1 ;  /* 0x0000000000017941 */ /* 0x000fea0003800000 */
.L_x_107:
        /* <DEDUP_REMOVED lines=9> */
.L_x_110:
[----:B------:R-:W-:Y:S05]  /*3e90*/  BSYNC B1 ;  /* 0x0000000000017941 */ /* 0x000fea0003800000 */
.L_x_109:
        /* <DEDUP_REMOVED lines=9> */
.L_x_112:
[----:B------:R-:W-:Y:S05]  /*3f30*/  BSYNC B1 ;  /* 0x0000000000017941 */ /* 0x000fea0003800000 */
.L_x_111:
        /* <DEDUP_REMOVED lines=12> */
.L_x_114:
[----:B------:R-:W-:Y:S05]  /*4000*/  BSYNC B1 ;  /* 0x0000000000017941 */ /* 0x000fea0003800000 */
.L_x_113:
        /* <DEDUP_REMOVED lines=12> */
.L_x_116:
[----:B------:R-:W-:Y:S05]  /*40d0*/  BSYNC B1 ;  /* 0x0000000000017941 */ /* 0x000fea0003800000 */
.L_x_115:
        /* <DEDUP_REMOVED lines=9> */
.L_x_118:
[----:B------:R-:W-:Y:S05]  /*4170*/  BSYNC B1 ;  /* 0x0000000000017941 */ /* 0x000fea0003800000 */
.L_x_117:
        /* <DEDUP_REMOVED lines=9> */
.L_x_120:
[----:B------:R-:W-:Y:S05]  /*4210*/  BSYNC B1 ;  /* 0x0000000000017941 */ /* 0x000fea0003800000 */
.L_x_119:
        /* <DEDUP_REMOVED lines=12> */
.L_x_122:
[----:B------:R-:W-:Y:S05]  /*42e0*/  BSYNC B1 ;  /* 0x0000000000017941 */ /* 0x000fea0003800000 */
.L_x_121:
        /* <DEDUP_REMOVED lines=12> */
.L_x_124:
[----:B------:R-:W-:Y:S05]  /*43b0*/  BSYNC B1 ;  /* 0x0000000000017941 */ /* 0x000fea0003800000 */
.L_x_123:
        /* <DEDUP_REMOVED lines=9> */
.L_x_126:
[----:B------:R-:W-:Y:S05]  /*4450*/  BSYNC B1 ;  /* 0x0000000000017941 */ /* 0x000fea0003800000 */
.L_x_125:
        /* <DEDUP_REMOVED lines=9> */
.L_x_128:
[----:B------:R-:W-:Y:S05]  /*44f0*/  BSYNC B1 ;  /* 0x0000000000017941 */ /* 0x000fea0003800000 */
.L_x_127:
        /* <DEDUP_REMOVED lines=12> */
.L_x_130:
[----:B------:R-:W-:Y:S05]  /*45c0*/  BSYNC B1 ;  /* 0x0000000000017941 */ /* 0x000fea0003800000 */
.L_x_129:
        /* <DEDUP_REMOVED lines=12> */
.L_x_132:
[----:B------:R-:W-:Y:S05]  /*4690*/  BSYNC B1 ;  /* 0x0000000000017941 */ /* 0x000fea0003800000 */
.L_x_131:
        /* <DEDUP_REMOVED lines=9> */
.L_x_134:
[----:B------:R-:W-:Y:S05]  /*4730*/  BSYNC B1 ;  /* 0x0000000000017941 */ /* 0x000fea0003800000 */
.L_x_133:
        /* <DEDUP_REMOVED lines=9> */
.L_x_136:
[----:B------:R-:W-:Y:S05]  /*47d0*/  BSYNC B1 ;  /* 0x0000000000017941 */ /* 0x000fea0003800000 */
.L_x_135:
        /* <DEDUP_REMOVED lines=12> */
.L_x_138:
[----:B------:R-:W-:Y:S05]  /*48a0*/  BSYNC B1 ;  /* 0x0000000000017941 */ /* 0x000fea0003800000 */
.L_x_137:
        /* <DEDUP_REMOVED lines=12> */
.L_x_140:
[----:B------:R-:W-:Y:S05]  /*4970*/  BSYNC B1 ;  /* 0x0000000000017941 */ /* 0x000fea0003800000 */
.L_x_139:
        /* <DEDUP_REMOVED lines=9> */
.L_x_142:
[----:B------:R-:W-:Y:S05]  /*4a10*/  BSYNC B1 ;  /* 0x0000000000017941 */ /* 0x000fea0003800000 */
.L_x_141:
        /* <DEDUP_REMOVED lines=9> */
.L_x_144:
[----:B------:R-:W-:Y:S05]  /*4ab0*/  BSYNC B1 ;  /* 0x0000000000017941 */ /* 0x000fea0003800000 */
.L_x_143:
        /* <DEDUP_REMOVED lines=12> */
.L_x_146:
[----:B------:R-:W-:Y:S05]  /*4b80*/  BSYNC B1 ;  /* 0x0000000000017941 */ /* 0x000fea0003800000 */
.L_x_145:
        /* <DEDUP_REMOVED lines=12> */
.L_x_148:
[----:B------:R-:W-:Y:S05]  /*4c50*/  BSYNC B1 ;  /* 0x0000000000017941 */ /* 0x000fea0003800000 */
.L_x_147:
        /* <DEDUP_REMOVED lines=9> */
.L_x_150:
[----:B------:R-:W-:Y:S05]  /*4cf0*/  BSYNC B1 ;  /* 0x0000000000017941 */ /* 0x000fea0003800000 */
.L_x_149:
        /* <DEDUP_REMOVED lines=9> */
.L_x_152:
[----:B------:R-:W-:Y:S05]  /*4d90*/  BSYNC B1 ;  /* 0x0000000000017941 */ /* 0x000fea0003800000 */
.L_x_151:
        /* <DEDUP_REMOVED lines=12> */
.L_x_154:
[----:B------:R-:W-:Y:S05]  /*4e60*/  BSYNC B1 ;  /* 0x0000000000017941 */ /* 0x000fea0003800000 */
.L_x_153:
        /* <DEDUP_REMOVED lines=12> */
.L_x_156:
[----:B------:R-:W-:Y:S05]  /*4f30*/  BSYNC B1 ;  /* 0x0000000000017941 */ /* 0x000fea0003800000 */
.L_x_155:
        /* <DEDUP_REMOVED lines=9> */
.L_x_158:
[----:B------:R-:W-:Y:S05]  /*4fd0*/  BSYNC B1 ;  /* 0x0000000000017941 */ /* 0x000fea0003800000 */
.L_x_157:
        /* <DEDUP_REMOVED lines=9> */
.L_x_160:
[----:B------:R-:W-:Y:S05]  /*5070*/  BSYNC B1 ;  /* 0x0000000000017941 */ /* 0x000fea0003800000 */
.L_x_159:
        /* <DEDUP_REMOVED lines=12> */
.L_x_162:
[----:B------:R-:W-:Y:S05]  /*5140*/  BSYNC B1 ;  /* 0x0000000000017941 */ /* 0x000fea0003800000 */
.L_x_161:
        /* <DEDUP_REMOVED lines=12> */
.L_x_164:
[----:B------:R-:W-:Y:S05]  /*5210*/  BSYNC B1 ;  /* 0x0000000000017941 */ /* 0x000fea0003800000 */
.L_x_163:
        /* <DEDUP_REMOVED lines=9> */
.L_x_166:
[----:B------:R-:W-:Y:S05]  /*52b0*/  BSYNC B1 ;  /* 0x0000000000017941 */ /* 0x000fea0003800000 */
.L_x_165:
        /* <DEDUP_REMOVED lines=9> */
.L_x_168:
[----:B------:R-:W-:Y:S05]  /*5350*/  BSYNC B1 ;  /* 0x0000000000017941 */ /* 0x000fea0003800000 */
.L_x_167:
        /* <DEDUP_REMOVED lines=12> */
.L_x_170:
[----:B------:R-:W-:Y:S05]  /*5420*/  BSYNC B1 ;  /* 0x0000000000017941 */ /* 0x000fea0003800000 */
.L_x_169:
        /* <DEDUP_REMOVED lines=12> */
.L_x_172:
[----:B------:R-:W-:Y:S05]  /*54f0*/  BSYNC B1 ;  /* 0x0000000000017941 */ /* 0x000fea0003800000 */
.L_x_171:
        /* <DEDUP_REMOVED lines=9> */
.L_x_174:
[----:B------:R-:W-:Y:S05]  /*5590*/  BSYNC B1 ;  /* 0x0000000000017941 */ /* 0x000fea0003800000 */
.L_x_173:
        /* <DEDUP_REMOVED lines=9> */
.L_x_176:
[----:B------:R-:W-:Y:S05]  /*5630*/  BSYNC B1 ;  /* 0x0000000000017941 */ /* 0x000fea0003800000 */
.L_x_175:
        /* <DEDUP_REMOVED lines=12> */
.L_x_178:
[----:B------:R-:W-:Y:S05]  /*5700*/  BSYNC B1 ;  /* 0x0000000000017941 */ /* 0x000fea0003800000 */
.L_x_177:
        /* <DEDUP_REMOVED lines=12> */
.L_x_180:
[----:B------:R-:W-:Y:S05]  /*57d0*/  BSYNC B1 ;  /* 0x0000000000017941 */ /* 0x000fea0003800000 */
.L_x_179:
        /* <DEDUP_REMOVED lines=9> */
.L_x_182:
[----:B------:R-:W-:Y:S05]  /*5870*/  BSYNC B1 ;  /* 0x0000000000017941 */ /* 0x000fea0003800000 */
.L_x_181:
        /* <DEDUP_REMOVED lines=9> */
.L_x_184:
[----:B------:R-:W-:Y:S05]  /*5910*/  BSYNC B1 ;  /* 0x0000000000017941 */ /* 0x000fea0003800000 */
.L_x_183:
        /* <DEDUP_REMOVED lines=12> */
.L_x_186:
[----:B------:R-:W-:Y:S05]  /*59e0*/  BSYNC B1 ;  /* 0x0000000000017941 */ /* 0x000fea0003800000 */
.L_x_185:
        /* <DEDUP_REMOVED lines=12> */
.L_x_188:
[----:B------:R-:W-:Y:S05]  /*5ab0*/  BSYNC B1 ;  /* 0x0000000000017941 */ /* 0x000fea0003800000 */
.L_x_187:
        /* <DEDUP_REMOVED lines=9> */
.L_x_190:
[----:B------:R-:W-:Y:S05]  /*5b50*/  BSYNC B1 ;  /* 0x0000000000017941 */ /* 0x000fea0003800000 */
.L_x_189:
        /* <DEDUP_REMOVED lines=9> */
.L_x_192:
[----:B------:R-:W-:Y:S05]  /*5bf0*/  BSYNC B1 ;  /* 0x0000000000017941 */ /* 0x000fea0003800000 */
.L_x_191:
        /* <DEDUP_REMOVED lines=12> */
.L_x_194:
[----:B------:R-:W-:Y:S05]  /*5cc0*/  BSYNC B1 ;  /* 0x0000000000017941 */ /* 0x000fea0003800000 */
.L_x_193:
        /* <DEDUP_REMOVED lines=12> */
.L_x_196:
[----:B------:R-:W-:Y:S05]  /*5d90*/  BSYNC B1 ;  /* 0x0000000000017941 */ /* 0x000fea0003800000 */
.L_x_195:
        /* <DEDUP_REMOVED lines=9> */
.L_x_198:
[----:B------:R-:W-:Y:S05]  /*5e30*/  BSYNC B1 ;  /* 0x0000000000017941 */ /* 0x000fea0003800000 */
.L_x_197:
        /* <DEDUP_REMOVED lines=9> */
.L_x_200:
[----:B------:R-:W-:Y:S05]  /*5ed0*/  BSYNC B1 ;  /* 0x0000000000017941 */ /* 0x000fea0003800000 */
.L_x_199:
        /* <DEDUP_REMOVED lines=12> */
.L_x_202:
[----:B------:R-:W-:Y:S05]  /*5fa0*/  BSYNC B1 ;  /* 0x0000000000017941 */ /* 0x000fea0003800000 */
.L_x_201:
        /* <DEDUP_REMOVED lines=12> */
.L_x_204:
[----:B------:R-:W-:Y:S05]  /*6070*/  BSYNC B1 ;  /* 0x0000000000017941 */ /* 0x000fea0003800000 */
.L_x_203:
        /* <DEDUP_REMOVED lines=9> */
.L_x_206:
[----:B------:R-:W-:Y:S05]  /*6110*/  BSYNC B1 ;  /* 0x0000000000017941 */ /* 0x000fea0003800000 */
.L_x_205:
        /* <DEDUP_REMOVED lines=9> */
.L_x_208:
[----:B------:R-:W-:Y:S05]  /*61b0*/  BSYNC B1 ;  /* 0x0000000000017941 */ /* 0x000fea0003800000 */
.L_x_207:
        /* <DEDUP_REMOVED lines=12> */
.L_x_210:
[----:B------:R-:W-:Y:S05]  /*6280*/  BSYNC B1 ;  /* 0x0000000000017941 */ /* 0x000fea0003800000 */
.L_x_209:
        /* <DEDUP_REMOVED lines=12> */
.L_x_212:
[----:B------:R-:W-:Y:S05]  /*6350*/  BSYNC B1 ;  /* 0x0000000000017941 */ /* 0x000fea0003800000 */
.L_x_211:
        /* <DEDUP_REMOVED lines=9> */
.L_x_214:
[----:B------:R-:W-:Y:S05]  /*63f0*/  BSYNC B1 ;  /* 0x0000000000017941 */ /* 0x000fea0003800000 */
.L_x_213:
[----:B0--345:R-:W-:Y:S01]  /*6400*/  IMAD.U32 R7, R226, 0x10000, RZ ;  /* 0x00010000e2077824 */ /* 0x039fe200078e00ff */
        /* <DEDUP_REMOVED lines=11> */
.L_x_216:
[----:B------:R-:W-:Y:S05]  /*64c0*/  BSYNC B1 ;  /* 0x0000000000017941 */ /* 0x000fea0003800000 */
.L_x_215:
[----:B0----5:R-:W-:Y:S01]  /*64d0*/  IMAD.U32 R7, R226, 0x10000, RZ ;  /* 0x00010000e2077824 */ /* 0x021fe200078e00ff */
[----:B------:R-:W-:Y:S01]  /*64e0*/  ISETP.GT.AND P1, PT, R3, 0xb9, P0 ;  /* 0x000000b90300780c */ /* 0x000fe20000724270 */
[----:B------:R-:W-:Y:S01]  /*64f0*/  @P2 IMAD.MOV.U32 R6, RZ, RZ, R224 ;  /* 0x000000ffff062224 */ /* 0x000fe200078e00e0 */
[----:B------:R-:W-:Y:S01]  /*6500*/  BSSY B1, `(.L_x_217) ;  /* 0x000000a000017945 */ /* 0x000fe20003800000 */
[----:B------:R-:W-:Y:S01]  /*6510*/  FMUL R7, R7, R216 ;  /* 0x000000d807077220 */ /* 0x000fe20000400000 */
[----:B------:R-:W-:-:S03]  /*6520*/  IADD3 R127, P0, R220, 0x80, RZ ;  /* 0x00000080dc7f7810 */ /* 0x000fc60007f1e0ff */
[----:B------:R-:W-:-:S05]  /*6530*/  FFMA R7, R214, R217, R7 ;  /* 0x000000d9d6077223 */ /* 0x000fca0000000007 */
[----:B------:R-:W-:-:S04]  /*6540*/  F2FP.BF16.F32.PACK_AB R7, RZ, R7 ;  /* 0x00000007ff07723e */ /* 0x000fc800000010ff */
[----:B------:R-:W-:Y:S01]  /*6550*/  PRMT R122, R7, 0x7610, R122 ;  /* 0x00007610077a7816 */ /* 0x000fe2000000007a */
[----:B------:R-:W-:-:S05]  /*6560*/  @P2 IMAD.MOV.U32 R7, RZ, RZ, R225 ;  /* 0x000000ffff072224 */ /* 0x000fca00078e00e1 */
[----:B------:R0:W-:Y:S01]  /*6570*/  @P2 STG.E.U16 desc[UR36][R6.64+0x170], R122 ;  /* 0x0001707a06002986 */ /* 0x0001e2000c101524 */
[----:B------:R-:W-:Y:S05]  /*6580*/  @!P1 BRA `(.L_x_218) ;  /* 0x0000000000049947 */ /* 0x000fea0003800000 */
[----:B------:R4:W5:Y:S02]  /*6590*/  LDG.E.LTC128B.U16 R226, desc[UR36][R222.64+0x172] ;  /* 0x00017224dee27981 */ /* 0x000964000c1e1520 */
.L_x_218:
[----:B------:R-:W-:Y:S05]  /*65a0*/  BSYNC B1 ;  /* 0x0000000000017941 */ /* 0x000fea0003800000 */
.L_x_217:
[----:B0----5:R-:W-:Y:S01]  /*65b0*/  IMAD.U32 R7, R226, 0x10000, RZ ;  /* 0x00010000e2077824 */ /* 0x021fe200078e00ff */
[----:B------:R-:W-:Y:S01]  /*65c0*/  BSSY B1, `(.L_x_219) ;  /* 0x0000011000017945 */ /* 0x000fe20003800000 */
[----:B------:R-:W-:Y:S01]  /*65d0*/  IMAD.X R221, RZ, RZ, R221, P0 ;  /* 0x000000ffffdd7224 */ /* 0x000fe200000e06dd */
[----:B------:R-:W-:Y:S01]  /*65e0*/  ISETP.GT.AND P0, PT, R0, 0x80, PT ;  /* 0x000000800000780c */ /* 0x000fe20003f04270 */
[----:B------:R-:W-:Y:S02]  /*65f0*/  FMUL R6, R7, R216 ;  /* 0x000000d807067220 */ /* 0x000fe40000400000 */
[-C--:B------:R-:W-:Y:S01]  /*6600*/  IMAD R122, R221, R20.reuse, RZ ;  /* 0x00000014dd7a7224 */ /* 0x080fe200078e02ff */
[----:B------:R-:W-:Y:S01]  /*6610*/  ISETP.GT.AND P3, PT, R3, RZ, P0 ;  /* 0x000000ff0300720c */ /* 0x000fe20000764270 */
[----:B------:R-:W-:Y:S01]  /*6620*/  FFMA R215, R215, R217, R6 ;  /* 0x000000d9d7d77223 */ /* 0x000fe20000000006 */
[----:B------:R-:W-:-:S04]  /*6630*/  IMAD.WIDE.U32 R6, R127, R20, R10 ;  /* 0x000000147f067225 */ /* 0x000fc800078e000a */
[----:B------:R-:W-:Y:S01]  /*6640*/  F2FP.BF16.F32.PACK_AB R215, RZ, R215 ;  /* 0x000000d7ffd7723e */ /* 0x000fe200000010ff */
[----:B------:R-:W-:Y:S01]  /*6650*/  IMAD R125, R127, R21, R122 ;  /* 0x000000157f7d7224 */ /* 0x000fe200078e027a */
[----:B------:R-:W-:-:S03]  /*6660*/  LEA R122, P2, R6, R14, 0x1 ;  /* 0x0000000e067a7211 */ /* 0x000fc600078408ff */
[----:B------:R0:W-:Y:S01]  /*6670*/  @P1 STG.E.U16 desc[UR36][R224.64+0x172], R215 ;  /* 0x000172d7e0001986 */ /* 0x0001e2000c101524 */
[----:B------:R-:W-:-:S05]  /*6680*/  IMAD.IADD R7, R7, 0x1, R125 ;  /* 0x0000000107077824 */ /* 0x000fca00078e027d */
[----:B--2---:R-:W-:Y:S01]  /*6690*/  LEA.HI.X R123, R6, R15, R7, 0x1, P2 ;  /* 0x0000000f067b7211 */ /* 0x004fe200010f0c07 */
[----:B------:R-:W-:Y:S01]  /*66a0*/  IMAD.WIDE.U32 R6, R127, R20, R4 ;  /* 0x000000147f067225 */ /* 0x000fe200078e0004 */
[----:B------:R-:W-:Y:S06]  /*66b0*/  @!P3 BRA `(.L_x_220) ;  /* 0x000000000004b947 */ /* 0x000fec0003800000 */
[----:B------:R2:W5:Y:S02]  /*66c0*/  LDG.E.LTC128B.U16 R226, desc[UR36][R122.64] ;  /* 0x000000247ae27981 */ /* 0x000564000c1e1520 */
.L_x_220:
[----:B------:R-:W-:Y:S05]  /*66d0*/  BSYNC B1 ;  /* 0x0000000000017941 */ /* 0x000fea0003800000 */
.L_x_219:
[----:B-----5:R-:W-:Y:S01]  /*66e0*/  IMAD.U32 R21, R226, 0x10000, RZ ;  /* 0x00010000e2157824 */ /* 0x020fe200078e00ff */
[----:B------:R-:W-:Y:S01]  /*66f0*/  MOV R129, UR4 ;  /* 0x0000000400817c02 */ /* 0x000fe20008000f00 */
[----:B------:R-:W-:Y:S01]  /*6700*/  IMAD.IADD R7, R125, 0x1, R7 ;  /* 0x000000017d077824 */ /* 0x000fe200078e0207 */
[----:B------:R-:W-:Y:S01]  /*6710*/  ISETP.GT.AND P2, PT, R3, 0x1, P0 ;  /* 0x000000010300780c */ /* 0x000fe20000744270 */
[----:B------:R-:W-:Y:S01]  /*6720*/  FMUL R21, R21, R216 ;  /* 0x000000d815157220 */ /* 0x000fe20000400000 */
[----:B------:R-:W-:Y:S01]  /*6730*/  IMAD.U32 R124, RZ, RZ, UR5 ;  /* 0x00000005ff7c7e24 */ /* 0x000fe2000f8e00ff */
[----:B------:R-:W-:Y:S01]  /*6740*/  BSSY B1, `(.L_x_221) ;  /* 0x000000d000017945 */ /* 0x000fe20003800000 */
[----:B--2---:R-:W-:-:S04]  /*6750*/  IMAD.WIDE.U32 R122, R218, UR42, R6 ;  /* 0x0000002ada7a7c25 */ /* 0x004fc8000f8e0006 */
[----:B------:R-:W-:Y:S01]  /*6760*/  FFMA R21, R24, R217, R21 ;  /* 0x000000d918157223 */ /* 0x000fe20000000015 */
[----:B------:R-:W-:Y:S01]  /*6770*/  LEA R6, P1, R129, R8, 0x8 ;  /* 0x0000000881067211 */ /* 0x000fe200078240ff */
[----:B------:R-:W-:Y:S01]  /*6780*/  IMAD.U32 R7, RZ, RZ, UR4 ;  /* 0x00000004ff077e24 */ /* 0x000fe2000f8e00ff */
[C---:B------:R-:W-:Y:S01]  /*6790*/  LEA R8, P4, R122.reuse, R14, 0x1 ;  /* 0x0000000e7a087211 */ /* 0x040fe200078808ff */
[----:B------:R-:W-:Y:S01]  /*67a0*/  IMAD.IADD R24, R219, 0x1, R123 ;  /* 0x00000001db187824 */ /* 0x000fe200078e027b */
[----:B------:R-:W-:Y:S02]  /*67b0*/  F2FP.BF16.F32.PACK_AB R21, RZ, R21 ;  /* 0x00000015ff15723e */ /* 0x000fe400000010ff */
[----:B------:R-:W-:Y:S02]  /*67c0*/  LEA.HI.X R7, R7, R9, R124, 0x8, P1 ;  /* 0x0000000907077211 */ /* 0x000fe400008f447c */
[----:B------:R-:W-:-:S03]  /*67d0*/  LEA.HI.X R9, R122, R15, R24, 0x1, P4 ;  /* 0x0000000f7a097211 */ /* 0x000fc600020f0c18 */
[----:B------:R2:W-:Y:S01]  /*67e0*/  @P3 STG.E.U16 desc[UR36][R6.64], R21 ;  /* 0x0000001506003986 */ /* 0x0005e2000c101524 */
[----:B------:R-:W-:Y:S05]  /*67f0*/  @!P2 BRA `(.L_x_222) ;  /* 0x000000000004a947 */ /* 0x000fea0003800000 */
[----:B------:R0:W5:Y:S02]  /*6800*/  LDG.E.LTC128B.U16 R226, desc[UR36][R8.64+0x2] ;  /* 0x0000022408e27981 */ /* 0x000164000c1e1520 */
.L_x_222:
[----:B------:R-:W-:Y:S05]  /*6810*/  BSYNC B1 ;  /* 0x0000000000017941 */ /* 0x000fea0003800000 */
.L_x_221:
[----:B-----5:R-:W-:Y:S01]  /*6820*/  IMAD.U32 R13, R226, 0x10000, RZ ;  /* 0x00010000e20d7824 */ /* 0x020fe200078e00ff */
[----:B------:R-:W-:Y:S01]  /*6830*/  ISETP.GT.AND P1, PT, R0, 0x88, PT ;  /* 0x000000880000780c */ /* 0x000fe20003f24270 */
[----:B--2---:R-:W-:Y:S01]  /*6840*/  IMAD.WIDE.U32 R20, R127, R20, R120 ;  /* 0x000000147f147225 */ /* 0x004fe200078e0078 */
[----:B------:R-:W-:Y:S03]  /*6850*/  BSSY B1, `(.L_x_223) ;  /* 0x000000e000017945 */ /* 0x000fe60003800000 */
[----:B------:R-:W-:Y:S01]  /*6860*/  FMUL R10, R13, R216 ;  /* 0x000000d80d0a7220 */ /* 0x000fe20000400000 */
[----:B------:R-:W-:Y:S01]  /*6870*/  ISETP.GT.AND P3, PT, R3, RZ, P1 ;  /* 0x000000ff0300720c */ /* 0x000fe20000f64270 */
[----:B------:R-:W-:Y:S01]  /*6880*/  IMAD.IADD R125, R125, 0x1, R21 ;  /* 0x000000017d7d7824 */ /* 0x000fe200078e0215 */
[-C--:B------:R-:W-:Y:S01]  /*6890*/  IADD3 R13, P5, R12, R20.reuse, RZ ;  /* 0x000000140c0d7210 */ /* 0x080fe20007fbe0ff */
[----:B------:R-:W-:Y:S01]  /*68a0*/  FFMA R10, R25, R217, R10 ;  /* 0x000000d9190a7223 */ /* 0x000fe2000000000a */
[----:B------:R-:W-:-:S03]  /*68b0*/  IADD3 R12, P4, R4, R20, RZ ;  /* 0x00000014040c7210 */ /* 0x000fc60007f9e0ff */
[----:B------:R-:W-:Y:S01]  /*68c0*/  IMAD.X R0, R125, 0x1, R11, P5 ;  /* 0x000000017d007824 */ /* 0x000fe200028e060b */
[----:B------:R-:W-:Y:S02]  /*68d0*/  F2FP.BF16.F32.PACK_AB R20, RZ, R10 ;  /* 0x0000000aff14723e */ /* 0x000fe400000010ff */
[----:B------:R-:W-:-:S03]  /*68e0*/  LEA R10, P5, R13, R14, 0x1 ;  /* 0x0000000e0d0a7211 */ /* 0x000fc600078a08ff */
[----:B------:R2:W-:Y:S01]  /*68f0*/  @P2 STG.E.U16 desc[UR36][R6.64+0x2], R20 ;  /* 0x0000021406002986 */ /* 0x0005e2000c101524 */
[----:B------:R-:W-:Y:S01]  /*6900*/  LEA.HI.X R11, R13, R15, R0, 0x1, P5 ;  /* 0x0000000f0d0b7211 */ /* 0x000fe200028f0c00 */
[----:B------:R-:W-:Y:S08]  /*6910*/  @!P3 BRA `(.L_x_224) ;  /* 0x000000000004b947 */ /* 0x000ff00003800000 */
[----:B------:R0:W5:Y:S02]  /*6920*/  LDG.E.LTC128B.U16 R226, desc[UR36][R10.64] ;  /* 0x000000240ae27981 */ /* 0x000164000c1e1520 */
.L_x_224:
[----:B------:R-:W-:Y:S05]  /*6930*/  BSYNC B1 ;  /* 0x0000000000017941 */ /* 0x000fea0003800000 */
.L_x_223:
[----:B0----5:R-:W-:Y:S01]  /*6940*/  IMAD.U32 R11, R226, 0x10000, RZ ;  /* 0x00010000e20b7824 */ /* 0x021fe200078e00ff */
[----:B------:R-:W-:Y:S01]  /*6950*/  ISETP.GT.AND P2, PT, R3, 0x1, P1 ;  /* 0x000000010300780c */ /* 0x000fe20000f44270 */
[----:B------:R-:W-:Y:S01]  /*6960*/  IMAD.X R13, R5, 0x1, R125, P4 ;  /* 0x00000001050d7824 */ /* 0x000fe200020e067d */
[----:B------:R-:W-:Y:S01]  /*6970*/  IADD3 R4, P4, R6, R19, RZ ;  /* 0x0000001306047210 */ /* 0x000fe20007f9e0ff */
[----:B------:R-:W-:Y:S01]  /*6980*/  FMUL R5, R11, R216 ;  /* 0x000000d80b057220 */ /* 0x000fe20000400000 */
[----:B------:R-:W-:Y:S01]  /*6990*/  BSSY B1, `(.L_x_225) ;  /* 0x000000b000017945 */ /* 0x000fe20003800000 */
[----:B------:R-:W-:-:S04]  /*69a0*/  IMAD.WIDE.U32 R10, R218, UR42, R12 ;  /* 0x0000002ada0a7c25 */ /* 0x000fc8000f8e000c */
[----:B------:R-:W-:Y:S01]  /*69b0*/  FFMA R5, R26, R217, R5 ;  /* 0x000000d91a057223 */ /* 0x000fe20000000005 */
[----:B------:R-:W-:-:S04]  /*69c0*/  IADD3 R219, R219, R11, RZ ;  /* 0x0000000bdbdb7210 */ /* 0x000fc80007ffe0ff */
[----:B------:R-:W-:Y:S01]  /*69d0*/  F2FP.BF16.F32.PACK_AB R0, RZ, R5 ;  /* 0x00000005ff00723e */ /* 0x000fe200000010ff */
[----:B------:R-:W-:Y:S01]  /*69e0*/  IMAD.X R5, R7, 0x1, R227, P4 ;  /* 0x0000000107057824 */ /* 0x000fe200020e06e3 */
[----:B------:R-:W-:-:S04]  /*69f0*/  LEA R14, P5, R10, R14, 0x1 ;  /* 0x0000000e0a0e7211 */ /* 0x000fc800078a08ff */
[----:B------:R0:W-:Y:S01]  /*6a00*/  @P3 STG.E.U16 desc[UR36][R4.64], R0 ;  /* 0x0000000004003986 */ /* 0x0001e2000c101524 */
[----:B------:R-:W-:Y:S01]  /*6a10*/  LEA.HI.X R15, R10, R15, R219, 0x1, P5 ;  /* 0x0000000f0a0f7211 */ /* 0x000fe200028f0cdb */
[----:B------:R-:W-:Y:S07]  /*6a20*/  @!P2 BRA `(.L_x_226) ;  /* 0x000000000004a947 */ /* 0x000fee0003800000 */
[----:B------:R0:W5:Y:S02]  /*6a30*/  LDG.E.LTC128B.U16 R226, desc[UR36][R14.64+0x2] ;  /* 0x000002240ee27981 */ /* 0x000164000c1e1520 */
.L_x_226:
[----:B------:R-:W-:Y:S05]  /*6a40*/  BSYNC B1 ;  /* 0x0000000000017941 */ /* 0x000fea0003800000 */
.L_x_225:
[----:B-----5:R-:W-:Y:S01]  /*6a50*/  IMAD.U32 R11, R226, 0x10000, RZ ;  /* 0x00010000e20b7824 */ /* 0x020fe200078e00ff */
[----:B------:R-:W-:Y:S01]  /*6a60*/  ISETP.GT.AND P3, PT, R3, 0x8, P0 ;  /* 0x000000080300780c */ /* 0x000fe20000764270 */
[----:B------:R-:W-:Y:S02]  /*6a70*/  BSSY B1, `(.L_x_227) ;  /* 0x0000007000017945 */ /* 0x000fe40003800000 */
[----:B0-----:R-:W-:-:S04]  /*6a80*/  FMUL R0, R11, R216 ;  /* 0x000000d80b007220 */ /* 0x001fc80000400000 */
[----:B------:R-:W-:-:S05]  /*6a90*/  FFMA R0, R27, R217, R0 ;  /* 0x000000d91b007223 */ /* 0x000fca0000000000 */
[----:B------:R-:W-:-:S05]  /*6aa0*/  F2FP.BF16.F32.PACK_AB R0, RZ, R0 ;  /* 0x00000000ff00723e */ /* 0x000fca00000010ff */
[----:B------:R0:W-:Y:S01]  /*6ab0*/  @P2 STG.E.U16 desc[UR36][R4.64+0x2], R0 ;  /* 0x0000020004002986 */ /* 0x0001e2000c101524 */
[----:B------:R-:W-:Y:S05]  /*6ac0*/  @!P3 BRA `(.L_x_228) ;  /* 0x000000000004b947 */ /* 0x000fea0003800000 */
[----:B------:R0:W5:Y:S02]  /*6ad0*/  LDG.E.LTC128B.U16 R226, desc[UR36][R8.64+0x10] ;  /* 0x0000102408e27981 */ /* 0x000164000c1e1520 */
.L_x_228:
[----:B------:R-:W-:Y:S05]  /*6ae0*/  BSYNC B1 ;  /* 0x0000000000017941 */ /* 0x000fea0003800000 */
.L_x_227:
[----:B-----5:R-:W-:Y:S01]  /*6af0*/  IMAD.U32 R11, R226, 0x10000, RZ ;  /* 0x00010000e20b7824 */ /* 0x020fe200078e00ff */
        /* <DEDUP_REMOVED lines=8> */
.L_x_230:
[----:B------:R-:W-:Y:S05]  /*6b80*/  BSYNC B1 ;  /* 0x0000000000017941 */ /* 0x000fea0003800000 */
.L_x_229:
[----:B0----5:R-:W-:Y:S01]  /*6b90*/  IMAD.U32 R11, R226, 0x10000, RZ ;  /* 0x00010000e20b7824 */ /* 0x021fe200078e00ff */
        /* <DEDUP_REMOVED lines=8> */
.L_x_232:
[----:B------:R-:W-:Y:S05]  /*6c20*/  BSYNC B1 ;  /* 0x0000000000017941 */ /* 0x000fea0003800000 */
.L_x_231:
        /* <DEDUP_REMOVED lines=9> */
.L_x_234:
[----:B------:R-:W-:Y:S05]  /*6cc0*/  BSYNC B1 ;  /* 0x0000000000017941 */ /* 0x000fea0003800000 */
.L_x_233:
        /* <DEDUP_REMOVED lines=9> */
.L_x_236:
[----:B------:R-:W-:Y:S05]  /*6d60*/  BSYNC B1 ;  /* 0x0000000000017941 */ /* 0x000fea0003800000 */
.L_x_235:
        /* <DEDUP_REMOVED lines=9> */
.L_x_238:
[----:B------:R-:W-:Y:S05]  /*6e00*/  BSYNC B1 ;  /* 0x0000000000017941 */ /* 0x000fea0003800000 */
.L_x_237:
        /* <DEDUP_REMOVED lines=9> */
.L_x_240:
[----:B------:R-:W-:Y:S05]  /*6ea0*/  BSYNC B1 ;  /* 0x0000000000017941 */ /* 0x000fea0003800000 */
.L_x_239:
[----:B-----5:R-:W-:Y:S01]  /*6eb0*/  SHF.L.U32 R11, R226, 0x10, RZ ;  /* 0x00000010e20b7819 */ /* 0x020fe200000006ff */
        /* <DEDUP_REMOVED lines=8> */
.L_x_242:
[----:B------:R-:W-:Y:S05]  /*6f40*/  BSYNC B1 ;  /* 0x0000000000017941 */ /* 0x000fea0003800000 */
.L_x_241:
        /* <DEDUP_REMOVED lines=9> */
.L_x_244:
[----:B------:R-:W-:Y:S05]  /*6fe0*/  BSYNC B1 ;  /* 0x0000000000017941 */ /* 0x000fea0003800000 */
.L_x_243:
        /* <DEDUP_REMOVED lines=9> */
.L_x_246:
[----:B------:R-:W-:Y:S05]  /*7080*/  BSYNC B1 ;  /* 0x0000000000017941 */ /* 0x000fea0003800000 */
.L_x_245:
        /* <DEDUP_REMOVED lines=9> */
.L_x_248:
[----:B------:R-:W-:Y:S05]  /*7120*/  BSYNC B1 ;  /* 0x0000000000017941 */ /* 0x000fea0003800000 */
.L_x_247:
        /* <DEDUP_REMOVED lines=9> */
.L_x_250:
[----:B------:R-:W-:Y:S05]  /*71c0*/  BSYNC B1 ;  /* 0x0000000000017941 */ /* 0x000fea0003800000 */
.L_x_249:
        /* <DEDUP_REMOVED lines=9> */
.L_x_252:
[----:B------:R-:W-:Y:S05]  /*7260*/  BSYNC B1 ;  /* 0x0000000000017941 */ /* 0x000fea0003800000 */
.L_x_251:
        /* <DEDUP_REMOVED lines=9> */
.L_x_254:
[----:B------:R-:W-:Y:S05]  /*7300*/  BSYNC B1 ;  /* 0x0000000000017941 */ /* 0x000fea0003800000 */
.L_x_253:
        /* <DEDUP_REMOVED lines=9> */
.L_x_256:
[----:B------:R-:W-:Y:S05]  /*73a0*/  BSYNC B1 ;  /* 0x0000000000017941 */ /* 0x000fea0003800000 */
.L_x_255:
        /* <DEDUP_REMOVED lines=9> */
.L_x_258:
[----:B------:R-:W-:Y:S05]  /*7440*/  BSYNC B1 ;  /* 0x0000000000017941 */ /* 0x000fea0003800000 */
.L_x_257:
[----:B0----5:R-:W-:Y:S01]  /*7450*/  SHF.L.U32 R11, R226, 0x10, RZ ;  /* 0x00000010e20b7819 */ /* 0x021fe200000006ff */
        /* <DEDUP_REMOVED lines=8> */
.L_x_260:
[----:B------:R-:W-:Y:S05]  /*74e0*/  BSYNC B1 ;  /* 0x0000000000017941 */ /* 0x000fea0003800000 */
.L_x_259:
        /* <DEDUP_REMOVED lines=9> */
.L_x_262:
[----:B------:R-:W-:Y:S05]  /*7580*/  BSYNC B1 ;  /* 0x0000000000017941 */ /* 0x000fea0003800000 */
.L_x_261:
        /* <DEDUP_REMOVED lines=9> */
.L_x_264:
[----:B------:R-:W-:Y:S05]  /*7620*/  BSYNC B1 ;  /* 0x0000000000017941 */ /* 0x000fea0003800000 */
.L_x_263:
        /* <DEDUP_REMOVED lines=9> */
.L_x_266:
[----:B------:R-:W-:Y:S05]  /*76c0*/  BSYNC B1 ;  /* 0x0000000000017941 */ /* 0x000fea0003800000 */
.L_x_265:
        /* <DEDUP_REMOVED lines=9> */
.L_x_268:
[----:B------:R-:W-:Y:S05]  /*7760*/  BSYNC B1 ;  /* 0x0000000000017941 */ /* 0x000fea0003800000 */
.L_x_267:
        /* <DEDUP_REMOVED lines=9> */
.L_x_270:
[----:B------:R-:W-:Y:S05]  /*7800*/  BSYNC B1 ;  /* 0x0000000000017941 */ /* 0x000fea0003800000 */
.L_x_269:
        /* <DEDUP_REMOVED lines=9> */
.L_x_272:
[----:B------:R-:W-:Y:S05]  /*78a0*/  BSYNC B1 ;  /* 0x0000000000017941 */ /* 0x000fea0003800000 */
.L_x_271:
        /* <DEDUP_REMOVED lines=9> */
.L_x_274:
[----:B------:R-:W-:Y:S05]  /*7940*/  BSYNC B1 ;  /* 0x0000000000017941 */ /* 0x000fea0003800000 */
.L_x_273:
        /* <DEDUP_REMOVED lines=9> */
.L_x_276:
[----:B------:R-:W-:Y:S05]  /*79e0*/  BSYNC B1 ;  /* 0x0000000000017941 */ /* 0x000fea0003800000 */
.L_x_275:
        /* <DEDUP_REMOVED lines=9> */
.L_x_278:
[----:B------:R-:W-:Y:S05]  /*7a80*/  BSYNC B1 ;  /* 0x0000000000017941 */ /* 0x000fea0003800000 */
.L_x_277:
        /* <DEDUP_REMOVED lines=9> */
.L_x_280:
[----:B------:R-:W-:Y:S05]  /*7b20*/  BSYNC B1 ;  /* 0x0000000000017941 */ /* 0x000fea0003800000 */
.L_x_279:
        /* <DEDUP_REMOVED lines=9> */
.L_x_282:
[----:B------:R-:W-:Y:S05]  /*7bc0*/  BSYNC B1 ;  /* 0x0000000000017941 */ /* 0x000fea0003800000 */
.L_x_281:
        /* <DEDUP_REMOVED lines=9> */
.L_x_284:
[----:B------:R-:W-:Y:S05]  /*7c60*/  BSYNC B1 ;  /* 0x0000000000017941 */ /* 0x000fea0003800000 */
.L_x_283:
        /* <DEDUP_REMOVED lines=9> */
.L_x_286:
[----:B------:R-:W-:Y:S05]  /*7d00*/  BSYNC B1 ;  /* 0x0000000000017941 */ /* 0x000fea0003800000 */
.L_x_285:
        /* <DEDUP_REMOVED lines=9> */
.L_x_288:
[----:B------:R-:W-:Y:S05]  /*7da0*/  BSYNC B1 ;  /* 0x0000000000017941 */ /* 0x000fea0003800000 */
.L_x_287:
        /* <DEDUP_REMOVED lines=9> */
.L_x_290:
[----:B------:R-:W-:Y:S05]  /*7e40*/  BSYNC B1 ;  /* 0x0000000000017941 */ /* 0x000fea0003800000 */
.L_x_289:
        /* <DEDUP_REMOVED lines=9> */
.L_x_292:
[----:B------:R-:W-:Y:S05]  /*7ee0*/  BSYNC B1 ;  /* 0x0000000000017941 */ /* 0x000fea0003800000 */
.L_x_291:
        /* <DEDUP_REMOVED lines=9> */
.L_x_294:
[----:B------:R-:W-:Y:S05]  /*7f80*/  BSYNC B1 ;  /* 0x0000000000017941 */ /* 0x000fea0003800000 */
.L_x_293:
        /* <DEDUP_REMOVED lines=9> */
.L_x_296:
[----:B------:R-:W-:Y:S05]  /*8020*/  BSYNC B1 ;  /* 0x0000000000017941 */ /* 0x000fea0003800000 */
.L_x_295:
        /* <DEDUP_REMOVED lines=9> */
.L_x_298:
[----:B------:R-:W-:Y:S05]  /*80c0*/  BSYNC B1 ;  /* 0x0000000000017941 */ /* 0x000fea0003800000 */
.L_x_297:
        /* <DEDUP_REMOVED lines=9> */
.L_x_300:
[----:B------:R-:W-:Y:S05]  /*8160*/  BSYNC B1 ;  /* 0x0000000000017941 */ /* 0x000fea0003800000 */
.L_x_299:
        /* <DEDUP_REMOVED lines=9> */
.L_x_302:
[----:B------:R-:W-:Y:S05]  /*8200*/  BSYNC B1 ;  /* 0x0000000000017941 */ /* 0x000fea0003800000 */
.L_x_301:
        /* <DEDUP_REMOVED lines=9> */
.L_x_304:
[----:B------:R-:W-:Y:S05]  /*82a0*/  BSYNC B1 ;  /* 0x0000000000017941 */ /* 0x000fea0003800000 */
.L_x_303:
        /* <DEDUP_REMOVED lines=9> */
.L_x_306:
[----:B------:R-:W-:Y:S05]  /*8340*/  BSYNC B1 ;  /* 0x0000000000017941 */ /* 0x000fea0003800000 */
.L_x_305:
        /* <DEDUP_REMOVED lines=9> */
.L_x_308:
[----:B------:R-:W-:Y:S05]  /*83e0*/  BSYNC B1 ;  /* 0x0000000000017941 */ /* 0x000fea0003800000 */
.L_x_307:
        /* <DEDUP_REMOVED lines=9> */
.L_x_310:
[----:B------:R-:W-:Y:S05]  /*8480*/  BSYNC B1 ;  /* 0x0000000000017941 */ /* 0x000fea0003800000 */
.L_x_309:
        /* <DEDUP_REMOVED lines=9> */
.L_x_312:
[----:B------:R-:W-:Y:S05]  /*8520*/  BSYNC B1 ;  /* 0x0000000000017941 */ /* 0x000fea0003800000 */
.L_x_311:
        /* <DEDUP_REMOVED lines=9> */
.L_x_314:
[----:B------:R-:W-:Y:S05]  /*85c0*/  BSYNC B1 ;  /* 0x0000000000017941 */ /* 0x000fea0003800000 */
.L_x_313:
        /* <DEDUP_REMOVED lines=9> */
.L_x_316:
[----:B------:R-:W-:Y:S05]  /*8660*/  BSYNC B1 ;  /* 0x0000000000017941 */ /* 0x000fea0003800000 */
.L_x_315:
        /* <DEDUP_REMOVED lines=9> */
.L_x_318:
[----:B------:R-:W-:Y:S05]  /*8700*/  BSYNC B1 ;  /* 0x0000000000017941 */ /* 0x000fea0003800000 */
.L_x_317:
        /* <DEDUP_REMOVED lines=9> */
.L_x_320:
[----:B------:R-:W-:Y:S05]  /*87a0*/  BSYNC B1 ;  /* 0x0000000000017941 */ /* 0x000fea0003800000 */
.L_x_319:
        /* <DEDUP_REMOVED lines=9> */
.L_x_322:
[----:B------:R-:W-:Y:S05]  /*8840*/  BSYNC B1 ;  /* 0x0000000000017941 */ /* 0x000fea0003800000 */
.L_x_321:
        /* <DEDUP_REMOVED lines=9> */
.L_x_324:
[----:B------:R-:W-:Y:S05]  /*88e0*/  BSYNC B1 ;  /* 0x0000000000017941 */ /* 0x000fea0003800000 */
.L_x_323:
        /* <DEDUP_REMOVED lines=9> */
.L_x_326:
[----:B------:R-:W-:Y:S05]  /*8980*/  BSYNC B1 ;  /* 0x0000000000017941 */ /* 0x000fea0003800000 */
.L_x_325:
        /* <DEDUP_REMOVED lines=9> */
.L_x_328:
[----:B------:R-:W-:Y:S05]  /*8a20*/  BSYNC B1 ;  /* 0x0000000000017941 */ /* 0x000fea0003800000 */
.L_x_327:
        /* <DEDUP_REMOVED lines=9> */
.L_x_330:
[----:B------:R-:W-:Y:S05]  /*8ac0*/  BSYNC B1 ;  /* 0x0000000000017941 */ /* 0x000fea0003800000 */
.L_x_329:
        /* <DEDUP_REMOVED lines=9> */
.L_x_332:
[----:B------:R-:W-:Y:S05]  /*8b60*/  BSYNC B1 ;  /* 0x0000000000017941 */ /* 0x000fea0003800000 */
.L_x_331:
        /* <DEDUP_REMOVED lines=9> */
.L_x_334:
[----:B------:R-:W-:Y:S05]  /*8c00*/  BSYNC B1 ;  /* 0x0000000000017941 */ /* 0x000fea0003800000 */
.L_x_333:
        /* <DEDUP_REMOVED lines=9> */
.L_x_336:
[----:B------:R-:W-:Y:S05]  /*8ca0*/  BSYNC B1 ;  /* 0x0000000000017941 */ /* 0x000fea0003800000 */
.L_x_335:
        /* <DEDUP_REMOVED lines=9> */
.L_x_338:
[----:B------:R-:W-:Y:S05]  /*8d40*/  BSYNC B1 ;  /* 0x0000000000017941 */ /* 0x000fea0003800000 */
.L_x_337:
        /* <DEDUP_REMOVED lines=9> */
.L_x_340:
[----:B------:R-:W-:Y:S05]  /*8de0*/  BSYNC B1 ;  /* 0x0000000000017941 */ /* 0x000fea0003800000 */
.L_x_339:
        /* <DEDUP_REMOVED lines=9> */
.L_x_342:
[----:B------:R-:W-:Y:S05]  /*8e80*/  BSYNC B1 ;  /* 0x0000000000017941 */ /* 0x000fea0003800000 */
.L_x_341:
        /* <DEDUP_REMOVED lines=9> */
.L_x_344:
[----:B------:R-:W-:Y:S05]  /*8f20*/  BSYNC B1 ;  /* 0x0000000000017941 */ /* 0x000fea0003800000 */
.L_x_343:
        /* <DEDUP_REMOVED lines=9> */
.L_x_346:
[----:B------:R-:W-:Y:S05]  /*8fc0*/  BSYNC B1 ;  /* 0x0000000000017941 */ /* 0x000fea0003800000 */
.L_x_345:
        /* <DEDUP_REMOVED lines=9> */
.L_x_348:
[----:B------:R-:W-:Y:S05]  /*9060*/  BSYNC B1 ;  /* 0x0000000000017941 */ /* 0x000fea0003800000 */
.L_x_347:
        /* <DEDUP_REMOVED lines=9> */
.L_x_350:
[----:B------:R-:W-:Y:S05]  /*9100*/  BSYNC B1 ;  /* 0x0000000000017941 */ /* 0x000fea0003800000 */
.L_x_349:
        /* <DEDUP_REMOVED lines=9> */
.L_x_352:
[----:B------:R-:W-:Y:S05]  /*91a0*/  BSYNC B1 ;  /* 0x0000000000017941 */ /* 0x000fea0003800000 */
.L_x_351:
        /* <DEDUP_REMOVED lines=9> */
.L_x_354:
[----:B------:R-:W-:Y:S05]  /*9240*/  BSYNC B1 ;  /* 0x0000000000017941 */ /* 0x000fea0003800000 */
.L_x_353:
        /* <DEDUP_REMOVED lines=9> */
.L_x_356:
[----:B------:R-:W-:Y:S05]  /*92e0*/  BSYNC B1 ;  /* 0x0000000000017941 */ /* 0x000fea0003800000 */
.L_x_355:
        /* <DEDUP_REMOVED lines=9> */
.L_x_358:
[----:B------:R-:W-:Y:S05]  /*9380*/  BSYNC B1 ;  /* 0x0000000000017941 */ /* 0x000fea0003800000 */
.L_x_357:
        /* <DEDUP_REMOVED lines=9> */
.L_x_360:
[----:B------:R-:W-:Y:S05]  /*9420*/  BSYNC B1 ;  /* 0x0000000000017941 */ /* 0x000fea0003800000 */
.L_x_359:
        /* <DEDUP_REMOVED lines=9> */
.L_x_362:
[----:B------:R-:W-:Y:S05]  /*94c0*/  BSYNC B1 ;  /* 0x0000000000017941 */ /* 0x000fea0003800000 */
.L_x_361:
        /* <DEDUP_REMOVED lines=9> */
.L_x_364:
[----:B------:R-:W-:Y:S05]  /*9560*/  BSYNC B1 ;  /* 0x0000000000017941 */ /* 0x000fea0003800000 */
.L_x_363:
        /* <DEDUP_REMOVED lines=9> */
.L_x_366:
[----:B------:R-:W-:Y:S05]  /*9600*/  BSYNC B1 ;  /* 0x0000000000017941 */ /* 0x000fea0003800000 */
.L_x_365:
        /* <DEDUP_REMOVED lines=9> */
.L_x_368:
[----:B------:R-:W-:Y:S05]  /*96a0*/  BSYNC B1 ;  /* 0x0000000000017941 */ /* 0x000fea0003800000 */
.L_x_367:
        /* <DEDUP_REMOVED lines=9> */
.L_x_370:
[----:B------:R-:W-:Y:S05]  /*9740*/  BSYNC B1 ;  /* 0x0000000000017941 */ /* 0x000fea0003800000 */
.L_x_369:
        /* <DEDUP_REMOVED lines=9> */
.L_x_372:
[----:B------:R-:W-:Y:S05]  /*97e0*/  BSYNC B1 ;  /* 0x0000000000017941 */ /* 0x000fea0003800000 */
.L_x_371:
        /* <DEDUP_REMOVED lines=9> */
.L_x_374:
[----:B------:R-:W-:Y:S05]  /*9880*/  BSYNC B1 ;  /* 0x0000000000017941 */ /* 0x000fea0003800000 */
.L_x_373:
        /* <DEDUP_REMOVED lines=9> */
.L_x_376:
[----:B------:R-:W-:Y:S05]  /*9920*/  BSYNC B1 ;  /* 0x0000000000017941 */ /* 0x000fea0003800000 */
.L_x_375:
        /* <DEDUP_REMOVED lines=9> */
.L_x_378:
[----:B------:R-:W-:Y:S05]  /*99c0*/  BSYNC B1 ;  /* 0x0000000000017941 */ /* 0x000fea0003800000 */
.L_x_377:
        /* <DEDUP_REMOVED lines=9> */
.L_x_380:
[----:B------:R-:W-:Y:S05]  /*9a60*/  BSYNC B1 ;  /* 0x0000000000017941 */ /* 0x000fea0003800000 */
.L_x_379:
        /* <DEDUP_REMOVED lines=9> */
.L_x_382:
[----:B------:R-:W-:Y:S05]  /*9b00*/  BSYNC B1 ;  /* 0x0000000000017941 */ /* 0x000fea0003800000 */
.L_x_381:
        /* <DEDUP_REMOVED lines=9> */
.L_x_384:
[----:B------:R-:W-:Y:S05]  /*9ba0*/  BSYNC B1 ;  /* 0x0000000000017941 */ /* 0x000fea0003800000 */
.L_x_383:
        /* <DEDUP_REMOVED lines=9> */
.L_x_386:
[----:B------:R-:W-:Y:S05]  /*9c40*/  BSYNC B1 ;  /* 0x0000000000017941 */ /* 0x000fea0003800000 */
.L_x_385:
        /* <DEDUP_REMOVED lines=9> */
.L_x_388:
[----:B------:R-:W-:Y:S05]  /*9ce0*/  BSYNC B1 ;  /* 0x0000000000017941 */ /* 0x000fea0003800000 */
.L_x_387:
        /* <DEDUP_REMOVED lines=9> */
.L_x_390:
[----:B------:R-:W-:Y:S05]  /*9d80*/  BSYNC B1 ;  /* 0x0000000000017941 */ /* 0x000fea0003800000 */
.L_x_389:
        /* <DEDUP_REMOVED lines=9> */
.L_x_392:
[----:B------:R-:W-:Y:S05]  /*9e20*/  BSYNC B1 ;  /* 0x0000000000017941 */ /* 0x000fea0003800000 */
.L_x_391:
        /* <DEDUP_REMOVED lines=9> */
.L_x_394:
[----:B------:R-:W-:Y:S05]  /*9ec0*/  BSYNC B1 ;  /* 0x0000000000017941 */ /* 0x000fea0003800000 */
.L_x_393:
        /* <DEDUP_REMOVED lines=9> */
.L_x_396:
[----:B------:R-:W-:Y:S05]  /*9f60*/  BSYNC B1 ;  /* 0x0000000000017941 */ /* 0x000fea0003800000 */
.L_x_395:
        /* <DEDUP_REMOVED lines=9> */
.L_x_398:
[----:B------:R-:W-:Y:S05]  /*a000*/  BSYNC B1 ;  /* 0x0000000000017941 */ /* 0x000fea0003800000 */
.L_x_397:
        /* <DEDUP_REMOVED lines=9> */
.L_x_400:
[----:B------:R-:W-:Y:S05]  /*a0a0*/  BSYNC B1 ;  /* 0x0000000000017941 */ /* 0x000fea0003800000 */
.L_x_399:
        /* <DEDUP_REMOVED lines=9> */
.L_x_402:
[----:B------:R-:W-:Y:S05]  /*a140*/  BSYNC B1 ;  /* 0x0000000000017941 */ /* 0x000fea0003800000 */
.L_x_401:
        /* <DEDUP_REMOVED lines=9> */
.L_x_404:
[----:B------:R-:W-:Y:S05]  /*a1e0*/  BSYNC B1 ;  /* 0x0000000000017941 */ /* 0x000fea0003800000 */
.L_x_403:
        /* <DEDUP_REMOVED lines=9> */
.L_x_406:
[----:B------:R-:W-:Y:S05]  /*a280*/  BSYNC B1 ;  /* 0x0000000000017941 */ /* 0x000fea0003800000 */
.L_x_405:
        /* <DEDUP_REMOVED lines=9> */
.L_x_408:
[----:B------:R-:W-:Y:S05]  /*a320*/  BSYNC B1 ;  /* 0x0000000000017941 */ /* 0x000fea0003800000 */
.L_x_407:
[----:B0-2--5:R-:W-:Y:S01]  /*a330*/  IMAD.U32 R7, R226, 0x10000, RZ ;  /* 0x00010000e2077824 */ /* 0x025fe200078e00ff */
        /* <DEDUP_REMOVED lines=8> */
.L_x_410:
[----:B------:R-:W-:Y:S05]  /*a3c0*/  BSYNC B1 ;  /* 0x0000000000017941 */ /* 0x000fea0003800000 */
.L_x_409:
[----:B------:R-:W-:Y:S05]  /*a3d0*/  @!P1 BRA `(.L_x_411) ;  /* 0x0000003400d09947 */ /* 0x000fea0003800000 */
[----:B-----5:R-:W-:-:S04]  /*a3e0*/  IMAD.U32 R3, R226, 0x10000, RZ ;  /* 0x00010000e2037824 */ /* 0x020fc800078e00ff */
[----:B------:R-:W-:-:S04]  /*a3f0*/  FMUL R0, R3, R216 ;  /* 0x000000d803007220 */ /* 0x000fc80000400000 */
[----:B------:R-:W-:-:S05]  /*a400*/  FFMA R0, R119, R217, R0 ;  /* 0x000000d977007223 */ /* 0x000fca0000000000 */
[----:B------:R-:W-:-:S05]  /*a410*/  F2FP.BF16.F32.PACK_AB R0, RZ, R0 ;  /* 0x00000000ff00723e */ /* 0x000fca00000010ff */
[----:B------:R0:W-:Y:S01]  /*a420*/  STG.E.U16 desc[UR36][R4.64+0x172], R0 ;  /* 0x0001720004007986 */ /* 0x0001e2000c101524 */
[----:B------:R-:W-:Y:S05]  /*a430*/  BRA `(.L_x_411) ;  /* 0x0000003400b87947 */ /* 0x000fea0003800000 */
.L_x_30:
[----:B------:R-:W-:Y:S01]  /*a440*/  ULDC.64 UR6, c[0x0][0x5c0] ;  /* 0x0001700000067ab9 */ /* 0x000fe20000000a00 */
[-C--:B------:R-:W-:Y:S01]  /*a450*/  FMUL R120, R120, R217.reuse ;  /* 0x000000d978787220 */ /* 0x080fe20000400000 */
[----:B------:R-:W-:Y:S01]  /*a460*/  LEA R4, P1, R6, UR6, 0x1 ;  /* 0x0000000606047c11 */ /* 0x000fe2000f8208ff */
[-C--:B------:R-:W-:Y:S01]  /*a470*/  FMUL R121, R121, R217.reuse ;  /* 0x000000d979797220 */ /* 0x080fe20000400000 */
[----:B------:R-:W-:Y:S01]  /*a480*/  ISETP.GT.AND P2, PT, R0, 0x8, PT ;  /* 0x000000080000780c */ /* 0x000fe20003f44270 */
[----:B------:R-:W-:Y:S01]  /*a490*/  USHF.L.U64.HI UR6, UR4, 0x4, UR5 ;  /* 0x0000000404067899 */ /* 0x000fe20008010205 */
[----:B------:R-:W-:Y:S01]  /*a4a0*/  F2FP.BF16.F32.PACK_AB R120, RZ, R120 ;  /* 0x00000078ff78723e */ /* 0x000fe200000010ff */
[-C--:B------:R-:W-:Y:S01]  /*a4b0*/  FMUL R122, R122, R217.reuse ;  /* 0x000000d97a7a7220 */ /* 0x080fe20000400000 */
[----:B------:R-:W-:Y:S01]  /*a4c0*/  LEA.HI.X R5, R6, UR7, R223, 0x1, P1 ;  /* 0x0000000706057c11 */ /* 0x000fe200088f0cdf */
[----:B------:R-:W-:Y:S01]  /*a4d0*/  USHF.L.U32 UR7, UR4, 0x4, URZ ;  /* 0x0000000404077899 */ /* 0x000fe2000800063f */
[----:B------:R-:W-:Y:S01]  /*a4e0*/  ISETP.GT.AND P1, PT, R3, 0x1, P3 ;  /* 0x000000010300780c */ /* 0x000fe20001f24270 */
[-C--:B------:R-:W-:Y:S01]  /*a4f0*/  FMUL R123, R123, R217.reuse ;  /* 0x000000d97b7b7220 */ /* 0x080fe20000400000 */
[C---:B------:R-:W-:Y:S01]  /*a500*/  ISETP.GT.AND P4, PT, R3.reuse, RZ, P2 ;  /* 0x000000ff0300720c */ /* 0x040fe20001784270 */
[----:B------:R-:W-:Y:S01]  /*a510*/  @P0 STG.E.U16 desc[UR36][R4.64], R120 ;  /* 0x0000007804000986 */ /* 0x000fe2000c101524 */
[----:B------:R-:W-:Y:S01]  /*a520*/  ISETP.GT.AND P0, PT, R3, 0x1, P2 ;  /* 0x000000010300780c */ /* 0x000fe20001704270 */
[-C--:B------:R-:W-:Y:S01]  /*a530*/  FMUL R124, R124, R217.reuse ;  /* 0x000000d97c7c7220 */ /* 0x080fe20000400000 */
[----:B------:R-:W-:Y:S01]  /*a540*/  IADD3 R6, P5, R4, UR7, RZ ;  /* 0x0000000704067c10 */ /* 0x000fe2000ffbe0ff */
[----:B------:R-:W-:Y:S01]  /*a550*/  FMUL R125, R125, R217 ;  /* 0x000000d97d7d7220 */ /* 0x000fe20000400000 */
[----:B------:R-:W-:Y:S01]  /*a560*/  F2FP.BF16.F32.PACK_AB R121, RZ, R121 ;  /* 0x00000079ff79723e */ /* 0x000fe200000010ff */
[-C--:B------:R-:W-:Y:S01]  /*a570*/  FMUL R126, R126, R217.reuse ;  /* 0x000000d97e7e7220 */ /* 0x080fe20000400000 */
[----:B------:R-:W-:Y:S01]  /*a580*/  F2FP.BF16.F32.PACK_AB R122, RZ, R122 ;  /* 0x0000007aff7a723e */ /* 0x000fe200000010ff */
[----:B------:R-:W-:Y:S01]  /*a590*/  FMUL R127, R127, R217 ;  /* 0x000000d97f7f7220 */ /* 0x000fe20000400000 */
[----:B------:R-:W-:Y:S01]  /*a5a0*/  IADD3.X R7, R5, UR6, RZ, P5, !PT ;  /* 0x0000000605077c10 */ /* 0x000fe2000affe4ff */
[----:B------:R-:W-:Y:S01]  /*a5b0*/  @P1 STG.E.U16 desc[UR36][R4.64+0x2], R121 ;  /* 0x0000027904001986 */ /* 0x000fe2000c101524 */
[----:B------:R-:W-:Y:S01]  /*a5c0*/  F2FP.BF16.F32.PACK_AB R123, RZ, R123 ;  /* 0x0000007bff7b723e */ /* 0x000fe200000010ff */
[-C--:B------:R-:W-:Y:S01]  /*a5d0*/  FMUL R128, R128, R217.reuse ;  /* 0x000000d980807220 */ /* 0x080fe20000400000 */
[C---:B------:R-:W-:Y:S01]  /*a5e0*/  ISETP.GT.AND P5, PT, R3.reuse, 0x9, P3 ;  /* 0x000000090300780c */ /* 0x040fe20001fa4270 */
[----:B------:R-:W-:Y:S01]  /*a5f0*/  @P4 STG.E.U16 desc[UR36][R6.64], R122 ;  /* 0x0000007a06004986 */ /* 0x000fe2000c101524 */
[----:B------:R-:W-:Y:S01]  /*a600*/  ISETP.GT.AND P4, PT, R3, 0x8, P3 ;  /* 0x000000080300780c */ /* 0x000fe20001f84270 */
[-C--:B------:R-:W-:Y:S01]  /*a610*/  FMUL R129, R129, R217.reuse ;  /* 0x000000d981817220 */ /* 0x080fe20000400000 */
[C---:B------:R-:W-:Y:S01]  /*a620*/  ISETP.GT.AND P1, PT, R3.reuse, 0x8, P2 ;  /* 0x000000080300780c */ /* 0x040fe20001724270 */
[----:B------:R-:W-:Y:S01]  /*a630*/  @P0 STG.E.U16 desc[UR36][R6.64+0x2], R123 ;  /* 0x0000027b06000986 */ /* 0x000fe2000c101524 */
[----:B------:R-:W-:Y:S01]  /*a640*/  ISETP.GT.AND P0, PT, R3, 0x9, P2 ;  /* 0x000000090300780c */ /* 0x000fe20001704270 */
[-C--:B------:R-:W-:Y:S01]  /*a650*/  FMUL R130, R130, R217.reuse ;  /* 0x000000d982827220 */ /* 0x080fe20000400000 */
[----:B------:R-:W-:Y:S01]  /*a660*/  F2FP.BF16.F32.PACK_AB R124, RZ, R124 ;  /* 0x0000007cff7c723e */ /* 0x000fe200000010ff */
[----:B------:R-:W-:Y:S01]  /*a670*/  FMUL R131, R131, R217 ;  /* 0x000000d983837220 */ /* 0x000fe20000400000 */
[----:B------:R-:W-:Y:S01]  /*a680*/  F2FP.BF16.F32.PACK_AB R125, RZ, R125 ;  /* 0x0000007dff7d723e */ /* 0x000fe200000010ff */
[-C--:B------:R-:W-:Y:S01]  /*a690*/  FMUL R132, R132, R217.reuse ;  /* 0x000000d984847220 */ /* 0x080fe20000400000 */
[----:B------:R-:W-:Y:S01]  /*a6a0*/  F2FP.BF16.F32.PACK_AB R126, RZ, R126 ;  /* 0x0000007eff7e723e */ /* 0x000fe200000010ff */
[----:B------:R-:W-:Y:S01]  /*a6b0*/  FMUL R133, R133, R217 ;  /* 0x000000d985857220 */ /* 0x000fe20000400000 */
[----:B------:R-:W-:Y:S01]  /*a6c0*/  F2FP.BF16.F32.PACK_AB R127, RZ, R127 ;  /* 0x0000007fff7f723e */ /* 0x000fe200000010ff */
[----:B------:R-:W-:Y:S01]  /*a6d0*/  @P4 STG.E.U16 desc[UR36][R4.64+0x10], R124 ;  /* 0x0000107c04004986 */ /* 0x000fe2000c101524 */
[----:B------:R-:W-:Y:S01]  /*a6e0*/  ISETP.GT.AND P4, PT, R3, 0x10, P3 ;  /* 0x000000100300780c */ /* 0x000fe20001f84270 */
[----:B------:R-:W-:Y:S01]  /*a6f0*/  FMUL R134, R134, R217 ;  /* 0x000000d986867220 */ /* 0x000fe20000400000 */
[----:B------:R-:W-:Y:S01]  /*a700*/  F2FP.BF16.F32.PACK_AB R128, RZ, R128 ;  /* 0x00000080ff80723e */ /* 0x000fe200000010ff */
[----:B------:R-:W-:Y:S01]  /*a710*/  @P5 STG.E.U16 desc[UR36][R4.64+0x12], R125 ;  /* 0x0000127d04005986 */ /* 0x000fe2000c101524 */
[----:B------:R-:W-:Y:S01]  /*a720*/  F2FP.BF16.F32.PACK_AB R129, RZ, R129 ;  /* 0x00000081ff81723e */ /* 0x000fe200000010ff */
[-C--:B------:R-:W-:Y:S01]  /*a730*/  FMUL R135, R135, R217.reuse ;  /* 0x000000d987877220 */ /* 0x080fe20000400000 */
[C---:B------:R-:W-:Y:S01]  /*a740*/  ISETP.GT.AND P5, PT, R3.reuse, 0x11, P2 ;  /* 0x000000110300780c */ /* 0x040fe200017a4270 */
[----:B------:R-:W-:Y:S01]  /*a750*/  @P1 STG.E.U16 desc[UR36][R6.64+0x10], R126 ;  /* 0x0000107e06001986 */ /* 0x000fe2000c101524 */
[C---:B------:R-:W-:Y:S01]  /*a760*/  ISETP.GT.AND P1, PT, R3.reuse, 0x10, P2 ;  /* 0x000000100300780c */ /* 0x040fe20001724270 */
[-C--:B------:R-:W-:Y:S01]  /*a770*/  FMUL R136, R136, R217.reuse ;  /* 0x000000d988887220 */ /* 0x080fe20000400000 */
[----:B------:R-:W-:Y:S01]  /*a780*/  F2FP.BF16.F32.PACK_AB R130, RZ, R130 ;  /* 0x00000082ff82723e */ /* 0x000fe200000010ff */
[----:B------:R-:W-:Y:S01]  /*a790*/  @P0 STG.E.U16 desc[UR36][R6.64+0x12], R127 ;  /* 0x0000127f06000986 */ /* 0x000fe2000c101524 */
[----:B------:R-:W-:Y:S01]  /*a7a0*/  ISETP.GT.AND P0, PT, R3, 0x11, P3 ;  /* 0x000000110300780c */ /* 0x000fe20001f04270 */
[----:B------:R-:W-:Y:S01]  /*a7b0*/  FMUL R137, R137, R217 ;  /* 0x000000d989897220 */ /* 0x000fe20000400000 */
[----:B------:R-:W-:Y:S01]  /*a7c0*/  F2FP.BF16.F32.PACK_AB R131, RZ, R131 ;  /* 0x00000083ff83723e */ /* 0x000fe200000010ff */
        /* <DEDUP_REMOVED lines=64> */
[-C--:B------:R-:W-:Y:S01]  /*abd0*/  FMUL R156, R156, R217.reuse ;  /* 0x000000d99c9c7220 */ /* 0x080fe20000400000 */
[----:B------:R-:W-:Y:S01]  /*abe0*/  F2FP.BF16.F32.PACK_AB R150, RZ, R150 ;  /* 0x00000096ff96723e */ /* 0x000fe200000010ff */
[----:B------:R-:W-:Y:S01]  /*abf0*/  FMUL R157, R157, R217 ;  /* 0x000000d99d9d7220 */ /* 0x000fe20000400000 */
[----:B------:R-:W-:Y:S01]  /*ac00*/  F2FP.BF16.F32.PACK_AB R151, RZ, R151 ;  /* 0x00000097ff97723e */ /* 0x000fe200000010ff */
        /* <DEDUP_REMOVED lines=196> */
[----:B------:R-:W-:Y:S01]  /*b850*/  FMUL R214, R214, R217 ;  /* 0x000000d9d6d67220 */ /* 0x000fe20000400000 */
[----:B------:R-:W-:Y:S01]  /*b860*/  F2FP.BF16.F32.PACK_AB R208, RZ, R208 ;  /* 0x000000d0ffd0723e */ /* 0x000fe200000010ff */
[----:B------:R-:W-:Y:S01]  /*b870*/  @P4 STG.E.U16 desc[UR36][R4.64+0x100], R184 ;  /* 0x000100b804004986 */ /* 0x000fe2000c101524 */
[C---:B------:R-:W-:Y:S01]  /*b880*/  ISETP.GT.AND P4, PT, R3.reuse, 0x81, P2 ;  /* 0x000000810300780c */ /* 0x040fe20001784270 */
[----:B------:R-:W-:Y:S01]  /*b890*/  IMAD.U32 R9, RZ, RZ, UR4 ;  /* 0x00000004ff097e24 */ /* 0x000fe2000f8e00ff */
[----:B------:R-:W-:Y:S01]  /*b8a0*/  F2FP.BF16.F32.PACK_AB R209, RZ, R209 ;  /* 0x000000d1ffd1723e */ /* 0x000fe200000010ff */
[----:B------:R-:W-:Y:S01]  /*b8b0*/  @P5 STG.E.U16 desc[UR36][R4.64+0x102], R185 ;  /* 0x000102b904005986 */ /* 0x000fe2000c101524 */
[----:B------:R-:W-:Y:S01]  /*b8c0*/  ISETP.GT.AND P5, PT, R3, 0x88, P3 ;  /* 0x000000880300780c */ /* 0x000fe20001fa4270 */
        /* <DEDUP_REMOVED lines=9> */
[C---:B------:R-:W-:Y:S01]  /*b960*/  ISETP.GT.AND P4, PT, R3.reuse, 0x89, P2 ;  /* 0x000000890300780c */ /* 0x040fe20001784270 */
[----:B------:R-:W-:Y:S01]  /*b970*/  FMUL R26, R26, R217 ;  /* 0x000000d91a1a7220 */ /* 0x000fe20000400000 */
[----:B------:R-:W-:Y:S01]  /*b980*/  F2FP.BF16.F32.PACK_AB R213, RZ, R213 ;  /* 0x000000d5ffd5723e */ /* 0x000fe200000010ff */
[----:B------:R-:W-:Y:S01]  /*b990*/  @P5 STG.E.U16 desc[UR36][R4.64+0x110], R188 ;  /* 0x000110bc04005986 */ /* 0x000fe2000c101524 */
[----:B------:R-:W-:Y:S01]  /*b9a0*/  ISETP.GT.AND P5, PT, R3, 0x90, P2 ;  /* 0x000000900300780c */ /* 0x000fe200017a4270 */
        /* <DEDUP_REMOVED lines=92> */
[----:B------:R-:W-:Y:S01]  /*bf70*/  @P1 STG.E.U16 desc[UR36][R6.64+0x152], R207 ;  /* 0x000152cf06001986 */ /* 0x000fe2000c101524 */
[----:B------:R-:W-:Y:S01]  /*bf80*/  ISETP.GT.AND P1, PT, R0, 0x80, PT ;  /* 0x000000800000780c */ /* 0x000fe20003f24270 */
        /* <DEDUP_REMOVED lines=19> */
[C---:B------:R-:W-:Y:S01]  /*c0c0*/  ISETP.GT.AND P3, PT, R3.reuse, 0xb9, P3 ;  /* 0x000000b90300780c */ /* 0x040fe20001f64270 */
[----:B------:R-:W-:Y:S01]  /*c0d0*/  @P5 STG.E.U16 desc[UR36][R6.64+0x162], R211 ;  /* 0x000162d306005986 */ /* 0x000fe2000c101524 */
[C---:B------:R-:W-:Y:S01]  /*c0e0*/  ISETP.GT.AND P5, PT, R3.reuse, 0xb8, P2 ;  /* 0x000000b80300780c */ /* 0x040fe200017a4270 */
[-C--:B------:R-:W-:Y:S01]  /*c0f0*/  FMUL R62, R62, R217.reuse ;  /* 0x000000d93e3e7220 */ /* 0x080fe20000400000 */
[----:B------:R-:W-:Y:S01]  /*c100*/  ISETP.GT.AND P2, PT, R3, 0xb9, P2 ;  /* 0x000000b90300780c */ /* 0x000fe20001744270 */
[-C--:B------:R-:W-:Y:S01]  /*c110*/  FMUL R63, R63, R217.reuse ;  /* 0x000000d93f3f7220 */ /* 0x080fe20000400000 */
[----:B------:R-:W-:Y:S01]  /*c120*/  F2FP.BF16.F32.PACK_AB R56, RZ, R56 ;  /* 0x00000038ff38723e */ /* 0x000fe200000010ff */
[----:B------:R-:W-:Y:S01]  /*c130*/  FMUL R64, R64, R217 ;  /* 0x000000d940407220 */ /* 0x000fe20000400000 */
[----:B------:R-:W-:Y:S01]  /*c140*/  F2FP.BF16.F32.PACK_AB R57, RZ, R57 ;  /* 0x00000039ff39723e */ /* 0x000fe200000010ff */
[----:B------:R-:W-:Y:S01]  /*c150*/  FMUL R65, R65, R217 ;  /* 0x000000d941417220 */ /* 0x000fe20000400000 */
[----:B------:R-:W-:Y:S01]  /*c160*/  F2FP.BF16.F32.PACK_AB R58, RZ, R58 ;  /* 0x0000003aff3a723e */ /* 0x000fe200000010ff */
[----:B------:R-:W-:Y:S01]  /*c170*/  @P4 STG.E.U16 desc[UR36][R4.64+0x170], R212 ;  /* 0x000170d404004986 */ /* 0x000fe2000c101524 */
[----:B------:R-:W-:Y:S01]  /*c180*/  LEA R8, P4, R9, R4, 0x8 ;  /* 0x0000000409087211 */ /* 0x000fe200078840ff */
[----:B------:R-:W-:Y:S01]  /*c190*/  IMAD.U32 R9, RZ, RZ, UR5 ;  /* 0x00000005ff097e24 */ /* 0x000fe2000f8e00ff */
[----:B------:R-:W-:Y:S01]  /*c1a0*/  F2FP.BF16.F32.PACK_AB R59, RZ, R59 ;  /* 0x0000003bff3b723e */ /* 0x000fe200000010ff */
[----:B------:R0:W-:Y:S01]  /*c1b0*/  @P3 STG.E.U16 desc[UR36][R4.64+0x172], R213 ;  /* 0x000172d504003986 */ /* 0x0001e2000c101524 */
[C---:B------:R-:W-:Y:S01]  /*c1c0*/  ISETP.GT.AND P3, PT, R3.reuse, 0x1, P1 ;  /* 0x000000010300780c */ /* 0x040fe20000f64270 */
[-C--:B------:R-:W-:Y:S01]  /*c1d0*/  FMUL R66, R66, R217.reuse ;  /* 0x000000d942427220 */ /* 0x080fe20000400000 */
[----:B------:R-:W-:Y:S01]  /*c1e0*/  F2FP.BF16.F32.PACK_AB R60, RZ, R60 ;  /* 0x0000003cff3c723e */ /* 0x000fe200000010ff */
[----:B------:R-:W-:Y:S01]  /*c1f0*/  @P5 STG.E.U16 desc[UR36][R6.64+0x170], R214 ;  /* 0x000170d606005986 */ /* 0x000fe2000c101524 */
[----:B------:R-:W-:Y:S01]  /*c200*/  ISETP.GT.AND P5, PT, R3, RZ, P1 ;  /* 0x000000ff0300720c */ /* 0x000fe20000fa4270 */
[----:B------:R-:W-:Y:S01]  /*c210*/  FMUL R67, R67, R217 ;  /* 0x000000d943437220 */ /* 0x000fe20000400000 */
[----:B------:R-:W-:Y:S01]  /*c220*/  F2FP.BF16.F32.PACK_AB R61, RZ, R61 ;  /* 0x0000003dff3d723e */ /* 0x000fe200000010ff */
[----:B------:R1:W-:Y:S01]  /*c230*/  @P2 STG.E.U16 desc[UR36][R6.64+0x172], R215 ;  /* 0x000172d706002986 */ /* 0x0003e2000c101524 */
[----:B------:R-:W-:Y:S01]  /*c240*/  ISETP.GT.AND P2, PT, R3, RZ, P0 ;  /* 0x000000ff0300720c */ /* 0x000fe20000744270 */
[----:B------:R-:W-:Y:S01]  /*c250*/  FMUL R68, R68, R217 ;  /* 0x000000d944447220 */ /* 0x000fe20000400000 */
[----:B------:R-:W-:Y:S01]  /*c260*/  F2FP.BF16.F32.PACK_AB R62, RZ, R62 ;  /* 0x0000003eff3e723e */ /* 0x000fe200000010ff */
[----:B0-----:R-:W-:Y:S01]  /*c270*/  IMAD.U32 R4, RZ, RZ, UR4 ;  /* 0x00000004ff047e24 */ /* 0x001fe2000f8e00ff */
[----:B------:R-:W-:Y:S01]  /*c280*/  F2FP.BF16.F32.PACK_AB R63, RZ, R63 ;  /* 0x0000003fff3f723e */ /* 0x000fe200000010ff */
[-C--:B------:R-:W-:Y:S01]  /*c290*/  FMUL R69, R69, R217.reuse ;  /* 0x000000d945457220 */ /* 0x080fe20000400000 */
[----:B------:R-:W-:Y:S01]  /*c2a0*/  F2FP.BF16.F32.PACK_AB R64, RZ, R64 ;  /* 0x00000040ff40723e */ /* 0x000fe200000010ff */
[----:B------:R-:W-:Y:S01]  /*c2b0*/  FMUL R70, R70, R217 ;  /* 0x000000d946467220 */ /* 0x000fe20000400000 */
[----:B------:R-:W-:Y:S01]  /*c2c0*/  LEA.HI.X R9, R4, R5, R9, 0x8, P4 ;  /* 0x0000000504097211 */ /* 0x000fe200020f4409 */
[----:B------:R-:W-:Y:S01]  /*c2d0*/  FMUL R71, R71, R217 ;  /* 0x000000d947477220 */ /* 0x000fe20000400000 */
[C---:B------:R-:W-:Y:S01]  /*c2e0*/  ISETP.GT.AND P4, PT, R3.reuse, 0x8, P1 ;  /* 0x000000080300780c */ /* 0x040fe20000f84270 */
[--C-:B-1----:R-:W-:Y:S01]  /*c2f0*/  @P3 IMAD.MOV.U32 R6, RZ, RZ, R8.reuse ;  /* 0x000000ffff063224 */ /* 0x102fe200078e0008 */
[----:B------:R-:W-:Y:S01]  /*c300*/  @P3 MOV R7, R9 ;  /* 0x0000000900073202 */ /* 0x000fe20000000f00 */
[----:B------:R-:W-:Y:S01]  /*c310*/  @P5 STG.E.U16 desc[UR36][R8.64], R24 ;  /* 0x0000001808005986 */ /* 0x000fe2000c101524 */
[----:B------:R-:W-:Y:S01]  /*c320*/  ISETP.GT.AND P5, PT, R3, 0x1, P0 ;  /* 0x000000010300780c */ /* 0x000fe200007a4270 */
[----:B------:R-:W-:Y:S01]  /*c330*/  FMUL R72, R72, R217 ;  /* 0x000000d948487220 */ /* 0x000fe20000400000 */
[----:B------:R-:W-:Y:S01]  /*c340*/  F2FP.BF16.F32.PACK_AB R65, RZ, R65 ;  /* 0x00000041ff41723e */ /* 0x000fe200000010ff */
[----:B------:R0:W-:Y:S01]  /*c350*/  @P3 STG.E.U16 desc[UR36][R6.64+0x2], R25 ;  /* 0x0000021906003986 */ /* 0x0001e2000c101524 */
[----:B------:R-:W-:Y:S01]  /*c360*/  IADD3 R4, P3, R8, UR7, RZ ;  /* 0x0000000708047c10 */ /* 0x000fe2000ff7e0ff */
[-C--:B------:R-:W-:Y:S01]  /*c370*/  FMUL R73, R73, R217.reuse ;  /* 0x000000d949497220 */ /* 0x080fe20000400000 */
[----:B------:R-:W-:Y:S01]  /*c380*/  F2FP.BF16.F32.PACK_AB R66, RZ, R66 ;  /* 0x00000042ff42723e */ /* 0x000fe200000010ff */
[-C--:B------:R-:W-:Y:S01]  /*c390*/  FMUL R74, R74, R217.reuse ;  /* 0x000000d94a4a7220 */ /* 0x080fe20000400000 */
[----:B------:R-:W-:Y:S01]  /*c3a0*/  IADD3.X R5, R9, UR6, RZ, P3, !PT ;  /* 0x0000000609057c10 */ /* 0x000fe20009ffe4ff */
[-C--:B------:R-:W-:Y:S01]  /*c3b0*/  FMUL R75, R75, R217.reuse ;  /* 0x000000d94b4b7220 */ /* 0x080fe20000400000 */
[C---:B------:R-:W-:Y:S01]  /*c3c0*/  ISETP.GT.AND P3, PT, R3.reuse, 0x9, P1 ;  /* 0x000000090300780c */ /* 0x040fe20000f64270 */
[----:B------:R-:W-:Y:S01]  /*c3d0*/  FMUL R76, R76, R217 ;  /* 0x000000d94c4c7220 */ /* 0x000fe20000400000 */
[----:B------:R-:W-:Y:S01]  /*c3e0*/  F2FP.BF16.F32.PACK_AB R67, RZ, R67 ;  /* 0x00000043ff43723e */ /* 0x000fe200000010ff */
[----:B------:R-:W-:Y:S01]  /*c3f0*/  @P2 STG.E.U16 desc[UR36][R4.64], R26 ;  /* 0x0000001a04002986 */ /* 0x000fe2000c101524 */
[C---:B------:R-:W-:Y:S01]  /*c400*/  ISETP.GT.AND P2, PT, R3.reuse, 0x8, P0 ;  /* 0x000000080300780c */ /* 0x040fe20000744270 */
[--C-:B0-----:R-:W-:Y:S01]  /*c410*/  @P4 IMAD.MOV.U32 R6, RZ, RZ, R8.reuse ;  /* 0x000000ffff064224 */ /* 0x101fe200078e0008 */
[----:B------:R-:W-:Y:S01]  /*c420*/  F2FP.BF16.F32.PACK_AB R68, RZ, R68 ;  /* 0x00000044ff44723e */ /* 0x000fe200000010ff */
[--C-:B------:R-:W-:Y:S01]  /*c430*/  @P4 IMAD.MOV.U32 R7, RZ, RZ, R9.reuse ;  /* 0x000000ffff074224 */ /* 0x100fe200078e0009 */
[----:B------:R-:W-:Y:S01]  /*c440*/  @P5 STG.E.U16 desc[UR36][R4.64+0x2], R27 ;  /* 0x0000021b04005986 */ /* 0x000fe2000c101524 */
[----:B------:R-:W-:Y:S01]  /*c450*/  ISETP.GT.AND P5, PT, R3, 0x9, P0 ;  /* 0x000000090300780c */ /* 0x000fe200007a4270 */
[----:B------:R-:W-:Y:S01]  /*c460*/  FMUL R77, R77, R217 ;  /* 0x000000d94d4d7220 */ /* 0x000fe20000400000 */
[----:B------:R-:W-:Y:S01]  /*c470*/  F2FP.BF16.F32.PACK_AB R69, RZ, R69 ;  /* 0x00000045ff45723e */ /* 0x000fe200000010ff */
[----:B------:R0:W-:Y:S01]  /*c480*/  @P4 STG.E.U16 desc[UR36][R6.64+0x10], R28 ;  /* 0x0000101c06004986 */ /* 0x0001e2000c101524 */
        /* <DEDUP_REMOVED lines=9> */
[----:B------:R-:W-:Y:S01]  /*c520*/  FMUL R82, R82, R217 ;  /* 0x000000d952527220 */ /* 0x000fe20000400000 */
[----:B------:R-:W-:Y:S01]  /*c530*/  F2FP.BF16.F32.PACK_AB R74, RZ, R74 ;  /* 0x0000004aff4a723e */ /* 0x000fe200000010ff */
[--C-:B0-----:R-:W-:Y:S01]  /*c540*/  @P3 IMAD.MOV.U32 R6, RZ, RZ, R8.reuse ;  /* 0x000000ffff063224 */ /* 0x101fe200078e0008 */
[----:B------:R-:W-:Y:S01]  /*c550*/  F2FP.BF16.F32.PACK_AB R75, RZ, R75 ;  /* 0x0000004bff4b723e */ /* 0x000fe200000010ff */
[--C-:B------:R-:W-:Y:S01]  /*c560*/  @P3 IMAD.MOV.U32 R7, RZ, RZ, R9.reuse ;  /* 0x000000ffff073224 */ /* 0x100fe200078e0009 */
[----:B------:R-:W-:Y:S01]  /*c570*/  F2FP.BF16.F32.PACK_AB R76, RZ, R76 ;  /* 0x0000004cff4c723e */ /* 0x000fe200000010ff */
[----:B------:R-:W-:Y:S01]  /*c580*/  FMUL R83, R83, R217 ;  /* 0x000000d953537220 */ /* 0x000fe20000400000 */
[----:B------:R-:W-:Y:S01]  /*c590*/  F2FP.BF16.F32.PACK_AB R77, RZ, R77 ;  /* 0x0000004dff4d723e */ /* 0x000fe200000010ff */
[-C--:B------:R-:W-:Y:S01]  /*c5a0*/  FMUL R84, R84, R217.reuse ;  /* 0x000000d954547220 */ /* 0x080fe20000400000 */
[----:B------:R0:W-:Y:S01]  /*c5b0*/  @P3 STG.E.U16 desc[UR36][R6.64+0x12], R29 ;  /* 0x0000121d06003986 */ /* 0x0001e2000c101524 */
        /* <DEDUP_REMOVED lines=49> */
[--C-:B0-----:R-:W-:Y:S01]  /*c8d0*/  @P4 IMAD.MOV.U32 R7, RZ, RZ, R9.reuse ;  /* 0x000000ffff074224 */ /* 0x101fe200078e0009 */
[----:B------:R-:W-:Y:S01]  /*c8e0*/  @P4 MOV R6, R8 ;  /* 0x0000000800064202 */ /* 0x000fe20000000f00 */
[----:B------:R-:W-:Y:S01]  /*c8f0*/  FMUL R100, R100, R217 ;  /* 0x000000d964647220 */ /* 0x000fe20000400000 */
[----:B------:R-:W-:Y:S01]  /*c900*/  F2FP.BF16.F32.PACK_AB R95, RZ, R95 ;  /* 0x0000005fff5f723e */ /* 0x000fe200000010ff */
[-C--:B------:R-:W-:Y:S01]  /*c910*/  FMUL R101, R101, R217.reuse ;  /* 0x000000d965657220 */ /* 0x080fe20000400000 */
[----:B------:R-:W-:Y:S01]  /*c920*/  F2FP.BF16.F32.PACK_AB R96, RZ, R96 ;  /* 0x00000060ff60723e */ /* 0x000fe200000010ff */
[----:B------:R0:W-:Y:S01]  /*c930*/  @P4 STG.E.U16 desc[UR36][R6.64+0x30], R36 ;  /* 0x0000302406004986 */ /* 0x0001e2000c101524 */
        /* <DEDUP_REMOVED lines=11> */
[--C-:B0-----:R-:W-:Y:S01]  /*c9f0*/  @P3 IMAD.MOV.U32 R6, RZ, RZ, R8.reuse ;  /* 0x000000ffff063224 */ /* 0x101fe200078e0008 */
[----:B------:R-:W-:Y:S01]  /*ca00*/  F2FP.BF16.F32.PACK_AB R102, RZ, R102 ;  /* 0x00000066ff66723e */ /* 0x000fe200000010ff */
[--C-:B------:R-:W-:Y:S01]  /*ca10*/  @P3 IMAD.MOV.U32 R7, RZ, RZ, R9.reuse ;  /* 0x000000ffff073224 */ /* 0x100fe200078e0009 */
[----:B------:R-:W-:Y:S01]  /*ca20*/  F2FP.BF16.F32.PACK_AB R103, RZ, R103 ;  /* 0x00000067ff67723e */ /* 0x000fe200000010ff */
[-C--:B------:R-:W-:Y:S01]  /*ca30*/  FMUL R107, R107, R217.reuse ;  /* 0x000000d96b6b7220 */ /* 0x080fe20000400000 */
[----:B------:R-:W-:Y:S01]  /*ca40*/  F2FP.BF16.F32.PACK_AB R104, RZ, R104 ;  /* 0x00000068ff68723e */ /* 0x000fe200000010ff */
[-C--:B------:R-:W-:Y:S01]  /*ca50*/  FMUL R108, R108, R217.reuse ;  /* 0x000000d96c6c7220 */ /* 0x080fe20000400000 */
[----:B------:R0:W-:Y:S01]  /*ca60*/  @P3 STG.E.U16 desc[UR36][R6.64+0x32], R37 ;  /* 0x0000322506003986 */ /* 0x0001e2000c101524 */
        /* <DEDUP_REMOVED lines=30> */
[----:B0-----:R-:W-:Y:S01]  /*cc50*/  @P3 IMAD.MOV.U32 R6, RZ, RZ, R8 ;  /* 0x000000ffff063224 */ /* 0x001fe200078e0008 */
[----:B------:R-:W-:Y:S01]  /*cc60*/  F2FP.BF16.F32.PACK_AB R116, RZ, R116 ;  /* 0x00000074ff74723e */ /* 0x000fe200000010ff */
[----:B------:R-:W-:-:S02]  /*cc70*/  @P3 IMAD.MOV.U32 R7, RZ, RZ, R9 ;  /* 0x000000ffff073224 */ /* 0x000fc400078e0009 */
[----:B------:R-:W-:Y:S01]  /*cc80*/  FMUL R119, R119, R217 ;  /* 0x000000d977777220 */ /* 0x000fe20000400000 */
[----:B------:R-:W-:Y:S02]  /*cc90*/  F2FP.BF16.F32.PACK_AB R117, RZ, R117 ;  /* 0x00000075ff75723e */ /* 0x000fe400000010ff */
[----:B------:R-:W-:Y:S01]  /*cca0*/  F2FP.BF16.F32.PACK_AB R118, RZ, R118 ;  /* 0x00000076ff76723e */ /* 0x000fe200000010ff */
[----:B------:R0:W-:Y:S01]  /*ccb0*/  @P3 STG.E.U16 desc[UR36][R6.64+0x42], R41 ;  /* 0x0000422906003986 */ /* 0x0001e2000c101524 */
[C---:B------:R-:W-:Y:S02]  /*ccc0*/  ISETP.GT.AND P3, PT, R3.reuse, 0x29, P1 ;  /* 0x000000290300780c */ /* 0x040fe40000f64270 */
[----:B------:R-:W-:Y:S01]  /*ccd0*/  F2FP.BF16.F32.PACK_AB R119, RZ, R119 ;  /* 0x00000077ff77723e */ /* 0x000fe200000010ff */
[----:B------:R-:W-:Y:S01]  /*cce0*/  @P2 STG.E.U16 desc[UR36][R4.64+0x40], R42 ;  /* 0x0000402a04002986 */ /* 0x000fe2000c101524 */
[----:B------:R-:W-:-:S03]  /*ccf0*/  ISETP.GT.AND P2, PT, R3, 0x28, P0 ;  /* 0x000000280300780c */ /* 0x000fc60000744270 */
[----:B------:R-:W-:Y:S01]  /*cd00*/  @P5 STG.E.U16 desc[UR36][R4.64+0x42], R43 ;  /* 0x0000422b04005986 */ /* 0x000fe2000c101524 */
[----:B------:R-:W-:Y:S01]  /*cd10*/  ISETP.GT.AND P5, PT, R3, 0x29, P0 ;  /* 0x000000290300780c */ /* 0x000fe200007a4270 */
[----:B0-----:R-:W-:Y:S01]  /*cd20*/  @P4 IMAD.MOV.U32 R6, RZ, RZ, R8 ;  /* 0x000000ffff064224 */ /* 0x001fe200078e0008 */
[----:B------:R-:W-:-:S05]  /*cd30*/  @P4 MOV R7, R9 ;  /* 0x0000000900074202 */ /* 0x000fca0000000f00 */
[----:B------:R0:W-:Y:S01]  /*cd40*/  @P4 STG.E.U16 desc[UR36][R6.64+0x50], R44 ;  /* 0x0000502c06004986 */ /* 0x0001e2000c101524 */
[----:B------:R-:W-:Y:S01]  /*cd50*/  ISETP.GT.AND P4, PT, R3, 0x30, P1 ;  /* 0x000000300300780c */ /* 0x000fe20000f84270 */
[----:B0-----:R-:W-:Y:S02]  /*cd60*/  @P3 IMAD.MOV.U32 R6, RZ, RZ, R8 ;  /* 0x000000ffff063224 */ /* 0x001fe400078e0008 */
[----:B------:R-:W-:-:S05]  /*cd70*/  @P3 IMAD.MOV.U32 R7, RZ, RZ, R9 ;  /* 0x000000ffff073224 */ /* 0x000fca00078e0009 */
[----:B------:R0:W-:Y:S01]  /*cd80*/  @P3 STG.E.U16 desc[UR36][R6.64+0x52], R45 ;  /* 0x0000522d06003986 */ /* 0x0001e2000c101524 */
[----:B------:R-:W-:-:S03]  /*cd90*/  ISETP.GT.AND P3, PT, R3, 0x31, P1 ;  /* 0x000000310300780c */ /* 0x000fc60000f64270 */
[----:B------:R-:W-:Y:S01]  /*cda0*/  @P2 STG.E.U16 desc[UR36][R4.64+0x50], R46 ;  /* 0x0000502e04002986 */ /* 0x000fe2000c101524 */
[----:B------:R-:W-:-:S03]  /*cdb0*/  ISETP.GT.AND P2, PT, R3, 0x30, P0 ;  /* 0x000000300300780c */ /* 0x000fc60000744270 */
[----:B------:R-:W-:Y:S01]  /*cdc0*/  @P5 STG.E.U16 desc[UR36][R4.64+0x52], R47 ;  /* 0x0000522f04005986 */ /* 0x000fe2000c101524 */
[----:B------:R-:W-:Y:S01]  /*cdd0*/  ISETP.GT.AND P5, PT, R3, 0x31, P0 ;  /* 0x000000310300780c */ /* 0x000fe200007a4270 */
[----:B0-----:R-:W-:Y:S02]  /*cde0*/  @P4 IMAD.MOV.U32 R6, RZ, RZ, R8 ;  /* 0x000000ffff064224 */ /* 0x001fe400078e0008 */
[----:B------:R-:W-:-:S05]  /*cdf0*/  @P4 IMAD.MOV.U32 R7, RZ, RZ, R9 ;  /* 0x000000ffff074224 */ /* 0x000fca00078e0009 */
        /* <DEDUP_REMOVED lines=13> */
[----:B------:R-:W-:Y:S02]  /*ced0*/  ISETP.GT.AND P4, PT, R3, 0x40, P1 ;  /* 0x000000400300780c */ /* 0x000fe40000f84270 */
[----:B0-----:R-:W-:Y:S01]  /*cee0*/  @P3 MOV R6, R8 ;  /* 0x0000000800063202 */ /* 0x001fe20000000f00 */
        /* <DEDUP_REMOVED lines=23> */
[----:B0-----:R-:W-:Y:S01]  /*d060*/  @P3 IMAD.MOV.U32 R6, RZ, RZ, R8 ;  /* 0x000000ffff063224 */ /* 0x001fe200078e0008 */
[----:B------:R-:W-:-:S05]  /*d070*/  @P3 MOV R7, R9 ;  /* 0x0000000900073202 */ /* 0x000fca0000000f00 */
        /* <DEDUP_REMOVED lines=29> */
[----:B------:R-:W-:Y:S02]  /*d250*/  ISETP.GT.AND P5, PT, R3, 0x61, P0 ;  /* 0x000000610300780c */ /* 0x000fe400007a4270 */
[----:B0-----:R-:W-:Y:S01]  /*d260*/  @P4 MOV R6, R8 ;  /* 0x0000000800064202 */ /* 0x001fe20000000f00 */
        /* <DEDUP_REMOVED lines=122> */
[C---:B------:R-:W-:Y:S02]  /*da10*/  ISETP.GT.AND P4, PT, R3.reuse, 0xb1, P0 ;  /* 0x000000b10300780c */ /* 0x040fe40000784270 */
[----:B------:R-:W-:Y:S01]  /*da20*/  ISETP.GT.AND P0, PT, R3, 0xb9, P0 ;  /* 0x000000b90300780c */ /* 0x000fe20000704270 */
[----:B0-----:R-:W-:Y:S02]  /*da30*/  @P3 IMAD.MOV.U32 R6, RZ, RZ, R8 ;  /* 0x000000ffff063224 */ /* 0x001fe400078e0008 */
[----:B------:R-:W-:-:S05]  /*da40*/  @P3 IMAD.MOV.U32 R7, RZ, RZ, R9 ;  /* 0x000000ffff073224 */ /* 0x000fca00078e0009 */
[----:B------:R0:W-:Y:S01]  /*da50*/  @P3 STG.E.U16 desc[UR36][R6.64+0x162], R113 ;  /* 0x0001627106003986 */ /* 0x0001e2000c101524 */
[C---:B------:R-:W-:Y:S02]  /*da60*/  ISETP.GT.AND P3, PT, R3.reuse, 0xb8, P1 ;  /* 0x000000b80300780c */ /* 0x040fe40000f64270 */
[----:B------:R-:W-:Y:S01]  /*da70*/  ISETP.GT.AND P1, PT, R3, 0xb9, P1 ;  /* 0x000000b90300780c */ /* 0x000fe20000f24270 */
[----:B------:R-:W-:Y:S04]  /*da80*/  @P2 STG.E.U16 desc[UR36][R4.64+0x160], R114 ;  /* 0x0001607204002986 */ /* 0x000fe8000c101524 */
[----:B------:R-:W-:Y:S06]  /*da90*/  @P4 STG.E.U16 desc[UR36][R4.64+0x162], R115 ;  /* 0x0001627304004986 */ /* 0x000fec000c101524 */
[----:B0-----:R-:W-:Y:S01]  /*daa0*/  @P3 IMAD.MOV.U32 R6, RZ, RZ, R8 ;  /* 0x000000ffff063224 */ /* 0x001fe200078e0008 */
[----:B------:R-:W-:-:S05]  /*dab0*/  @P3 MOV R7, R9 ;  /* 0x0000000900073202 */ /* 0x000fca0000000f00 */
[----:B------:R0:W-:Y:S04]  /*dac0*/  @P3 STG.E.U16 desc[UR36][R6.64+0x170], R116 ;  /* 0x0001707406003986 */ /* 0x0001e8000c101524 */
[----:B------:R1:W-:Y:S04]  /*dad0*/  @P1 STG.E.U16 desc[UR36][R8.64+0x172], R117 ;  /* 0x0001727508001986 */ /* 0x0003e8000c101524 */
[----:B------:R1:W-:Y:S01]  /*dae0*/  @P5 STG.E.U16 desc[UR36][R4.64+0x170], R118 ;  /* 0x0001707604005986 */ /* 0x0003e2000c101524 */
[----:B0-----:R-:W-:Y:S02]  /*daf0*/  @P0 IMAD.MOV.U32 R6, RZ, RZ, R4 ;  /* 0x000000ffff060224 */ /* 0x001fe400078e0004 */
[----:B------:R-:W-:-:S05]  /*db00*/  @P0 IMAD.MOV.U32 R7, RZ, RZ, R5 ;  /* 0x000000ffff070224 */ /* 0x000fca00078e0005 */
[----:B------:R1:W-:Y:S02]  /*db10*/  @P0 STG.E.U16 desc[UR36][R6.64+0x172], R119 ;  /* 0x0001727706000986 */ /* 0x0003e4000c101524 */
.L_x_411:
[----:B------:R-:W-:Y:S05]  /*db20*/  BSYNC B0 ;  /* 0x0000000000007941 */ /* 0x000fea0003800000 */
.L_x_29:
[----:B------:R-:W-:Y:S01]  /*db30*/  ULDC UR4, c[0x0][0xc] ;  /* 0x0000030000047ab9 */ /* 0x000fe20000000800 */
[----:B------:R-:W-:Y:S01]  /*db40*/  ULDC UR5, c[0x0][0x10] ;  /* 0x0000040000057ab9 */ /* 0x000fe20000000800 */
[----:B------:R-:W2:Y:S01]  /*db50*/  LDC R3, c[0x0][0x14] ;  /* 0x00000500ff037b82 */ /* 0x000ea20000000800 */
[----:B------:R-:W-:Y:S01]  /*db60*/  UIMAD.WIDE.U32 UR4, UR4, UR5, URZ ;  /* 0x00000005040472a5 */ /* 0x000fe2000f8e003f */
[----:B0-----:R-:W-:Y:S01]  /*db70*/  PRMT R0, RZ, 0x7610, R0 ;  /* 0x00007610ff007816 */ /* 0x001fe20000000000 */
[----:B------:R-:W-:Y:S01]  /*db80*/  UMOV UR42, 0xffffffff ;  /* 0xffffffff002a7882 */ /* 0x000fe20000000000 */
[----:B------:R-:W-:-:S03]  /*db90*/  IMAD.MOV.U32 R19, RZ, RZ, -0x1 ;  /* 0xffffffffff137424 */ /* 0x000fc600078e00ff */
[----:B--2---:R-:W-:-:S04]  /*dba0*/  IMAD.WIDE.U32 R16, R3, UR4, R16 ;  /* 0x0000000403107c25 */ /* 0x004fc8000f8e0010 */
[----:B------:R-:W-:Y:S01]  /*dbb0*/  IMAD R3, R3, UR5, RZ ;  /* 0x0000000503037c24 */ /* 0x000fe2000f8e02ff */
[----:B------:R-:W-:Y:S02]  /*dbc0*/  ULDC.64 UR4, c[0x0][0x650] ;  /* 0x0001940000047ab9 */ /* 0x000fe40000000a00 */
[----:B------:R-:W-:Y:S01]  /*dbd0*/  ISETP.GE.U32.AND P0, PT, R16, UR4, PT ;  /* 0x0000000410007c0c */ /* 0x000fe2000bf06070 */
[----:B------:R-:W-:-:S05]  /*dbe0*/  IMAD.IADD R17, R17, 0x1, R3 ;  /* 0x0000000111117824 */ /* 0x000fca00078e0203 */
[----:B------:R-:W-:-:S13]  /*dbf0*/  ISETP.GE.U32.AND.EX P0, PT, R17, UR5, PT, P0 ;  /* 0x0000000511007c0c */ /* 0x000fda000bf06100 */
[----:B------:R-:W-:Y:S05]  /*dc00*/  @P0 BRA `(.L_x_412) ;  /* 0x0000000400640947 */ /* 0x000fea0003800000 */
[----:B------:R-:W0:Y:S01]  /*dc10*/  S2R R12, SR_CTAID.X ;  /* 0x00000000000c7919 */ /* 0x000e220000002500 */
[----:B------:R-:W2:Y:S01]  /*dc20*/  LDC.64 R10, c[0x0][0x628] ;  /* 0x00018a00ff0a7b82 */ /* 0x000ea20000000a00 */
[----:B------:R-:W-:Y:S01]  /*dc30*/  ULDC UR4, c[0x0][0x150] ;  /* 0x0000540000047ab9 */ /* 0x000fe20000000800 */
[----:B-1----:R-:W-:Y:S01]  /*dc40*/  IMAD.MOV.U32 R8, RZ, RZ, R16 ;  /* 0x000000ffff087224 */ /* 0x002fe200078e0010 */
[----:B------:R-:W1:Y:S01]  /*dc50*/  S2R R20, SR_CTAID.Y ;  /* 0x0000000000147919 */ /* 0x000e620000002600 */
[----:B------:R-:W-:-:S04]  /*dc60*/  IMAD.MOV.U32 R9, RZ, RZ, R17 ;  /* 0x000000ffff097224 */ /* 0x000fc800078e0011 */
[----:B------:R-:W1:Y:S08]  /*dc70*/  LDC R21, c[0x0][0x144] ;  /* 0x00005100ff157b82 */ /* 0x000e700000000800 */
[----:B------:R-:W1:Y:S08]  /*dc80*/  LDC R0, c[0x0][0x630] ;  /* 0x00018c00ff007b82 */ /* 0x000e700000000800 */
[----:B------:R-:W1:Y:S01]  /*dc90*/  LDC.64 R14, c[0x0][0x620] ;  /* 0x00018800ff0e7b82 */ /* 0x000e620000000a00 */
[----:B--2---:R-:W-:-:S04]  /*dca0*/  ISETP.NE.U32.AND P0, PT, R10, RZ, PT ;  /* 0x000000ff0a00720c */ /* 0x004fc80003f05070 */
[----:B------:R-:W-:Y:S02]  /*dcb0*/  ISETP.NE.AND.EX P0, PT, R11, RZ, PT, P0 ;  /* 0x000000ff0b00720c */ /* 0x000fe40003f05300 */
[----:B0-----:R-:W-:-:S05]  /*dcc0*/  I2FP.F32.U32 R3, R12 ;  /* 0x0000000c00037245 */ /* 0x001fca0000201000 */
[----:B------:R-:W-:-:S04]  /*dcd0*/  FMUL R3, R3, UR4 ;  /* 0x0000000403037c20 */ /* 0x000fc80008400000 */
[----:B------:R0:W2:Y:S02]  /*dce0*/  F2I.U32.TRUNC.NTZ R19, R3 ;  /* 0x0000000300137305 */ /* 0x0000a4000020f000 */
[----:B------:R-:W-:Y:S05]  /*dcf0*/  @!P0 BRA `(.L_x_413) ;  /* 0x0000000000288947 */ /* 0x000fea0003800000 */
[----:B0-----:R-:W0:Y:S02]  /*dd00*/  LDC R3, c[0x0][0x634] ;  /* 0x00018d00ff037b82 */ /* 0x001e240000000800 */
[----:B0-----:R-:W-:-:S05]  /*dd10*/  IADD3 R3, P0, R16, R3, RZ ;  /* 0x0000000310037210 */ /* 0x001fca0007f1e0ff */
[----:B------:R-:W-:-:S04]  /*dd20*/  IMAD.X R13, RZ, RZ, R17, P0 ;  /* 0x000000ffff0d7224 */ /* 0x000fc800000e0611 */
[----:B------:R-:W-:-:S04]  /*dd30*/  IMAD.WIDE.U32 R4, R13, R10, RZ ;  /* 0x0000000a0d047225 */ /* 0x000fc800078e00ff */
[----:B------:R-:W-:-:S04]  /*dd40*/  IMAD.WIDE.U32 R6, P0, R3, R11, R4 ;  /* 0x0000000b03067225 */ /* 0x000fc80007800004 */
[----:B------:R-:W-:Y:S01]  /*dd50*/  IMAD.WIDE.U32 R4, R3, R10, RZ ;  /* 0x0000000a03047225 */ /* 0x000fe200078e00ff */
[----:B------:R-:W-:-:S03]  /*dd60*/  MOV R8, R7 ;  /* 0x0000000700087202 */ /* 0x000fc60000000f00 */
[----:B------:R-:W-:Y:S01]  /*dd70*/  IMAD.X R9, RZ, RZ, RZ, P0 ;  /* 0x000000ffff097224 */ /* 0x000fe200000e06ff */
[----:B------:R-:W-:-:S05]  /*dd80*/  IADD3 RZ, P0, R5, R6, RZ ;  /* 0x0000000605ff7210 */ /* 0x000fca0007f1e0ff */
[----:B------:R-:W-:-:S08]  /*dd90*/  IMAD.WIDE.U32.X R8, R13, R11, R8, P0 ;  /* 0x0000000b0d087225 */ /* 0x000fd000000e0408 */
.L_x_413:
[----:B------:R-:W3:Y:S01]  /*dda0*/  LDC.64 R26, c[0x0][0x640] ;  /* 0x00019000ff1a7b82 */ /* 0x000ee20000000a00 */
[-C--:B-1----:R-:W-:Y:S01]  /*ddb0*/  SHF.R.U64 R30, R8, R0.reuse, R9 ;  /* 0x00000000081e7219 */ /* 0x082fe20000001209 */
[----:B--2---:R-:W-:Y:S01]  /*ddc0*/  IMAD.MOV R19, RZ, RZ, -R19 ;  /* 0x000000ffff137224 */ /* 0x004fe200078e0a13 */
[----:B------:R-:W-:Y:S01]  /*ddd0*/  SHF.R.U32.HI R0, RZ, R0, R9 ;  /* 0x00000000ff007219 */ /* 0x000fe20000011609 */
[----:B------:R-:W-:Y:S01]  /*dde0*/  ULDC UR4, c[0x0][0x154] ;  /* 0x0000550000047ab9 */ /* 0x000fe20000000800 */
[----:B0-----:R-:W-:Y:S01]  /*ddf0*/  IADD3 R3, P0, RZ, -R30, RZ ;  /* 0x8000001eff037210 */ /* 0x001fe20007f1e0ff */
[----:B------:R-:W-:Y:S02]  /*de00*/  IMAD R21, R21, R19, R12 ;  /* 0x0000001315157224 */ /* 0x000fe400078e020c */
[----:B------:R-:W0:Y:S01]  /*de10*/  LDC R6, c[0x0][0x618] ;  /* 0x00018600ff067b82 */ /* 0x000e220000000800 */
[----:B------:R-:W-:Y:S02]  /*de20*/  IMAD.MOV.U32 R7, RZ, RZ, 0x1 ;  /* 0x00000001ff077424 */ /* 0x000fe400078e00ff */
[----:B------:R-:W-:-:S04]  /*de30*/  IMAD.X R5, RZ, RZ, ~R0, P0 ;  /* 0x000000ffff057224 */ /* 0x000fc800000e0e00 */
[-C--:B------:R-:W-:Y:S01]  /*de40*/  IMAD R0, R5, R14.reuse, RZ ;  /* 0x0000000e05007224 */ /* 0x080fe200078e02ff */
[----:B------:R-:W1:Y:S01]  /*de50*/  LDC R8, c[0x0][0x608] ;  /* 0x00018200ff087b82 */ /* 0x000e620000000800 */
[----:B------:R-:W-:-:S04]  /*de60*/  IMAD.WIDE.U32 R4, R3, R14, R16 ;  /* 0x0000000e03047225 */ /* 0x000fc800078e0010 */
[----:B------:R-:W-:Y:S01]  /*de70*/  IMAD R3, R3, R15, R0 ;  /* 0x0000000f03037224 */ /* 0x000fe200078e0200 */
[----:B------:R-:W-:Y:S02]  /*de80*/  I2FP.F32.U32 R0, R20 ;  /* 0x0000001400007245 */ /* 0x000fe40000201000 */
[----:B------:R-:W2:Y:S01]  /*de90*/  LDC R22, c[0x0][0x658] ;  /* 0x00019600ff167b82 */ /* 0x000ea20000000800 */
[----:B------:R-:W-:Y:S01]  /*dea0*/  IMAD.IADD R3, R5, 0x1, R3 ;  /* 0x0000000105037824 */ /* 0x000fe200078e0203 */
[----:B---3--:R-:W-:Y:S01]  /*deb0*/  ISETP.NE.U32.AND P0, PT, R26, RZ, PT ;  /* 0x000000ff1a00720c */ /* 0x008fe20003f05070 */
[----:B------:R-:W-:Y:S01]  /*dec0*/  FMUL R0, R0, UR4 ;  /* 0x0000000400007c20 */ /* 0x000fe20008400000 */
[----:B------:R-:W-:Y:S02]  /*ded0*/  IMAD.MOV.U32 R5, RZ, RZ, -0x1 ;  /* 0xffffffffff057424 */ /* 0x000fe400078e00ff */
[----:B------:R-:W-:Y:S01]  /*dee0*/  ISETP.NE.AND.EX P0, PT, R27, RZ, PT, P0 ;  /* 0x000000ff1b00720c */ /* 0x000fe20003f05300 */
[----:B------:R3:W2:Y:S01]  /*def0*/  F2I.U32.TRUNC.NTZ R13, R0 ;  /* 0x00000000000d7305 */ /* 0x0006a2000020f000 */
[----:B------:R-:W3:Y:S01]  /*df00*/  LDC R15, c[0x0][0x148] ;  /* 0x00005200ff0f7b82 */ /* 0x000ee20000000800 */
[----:B0-----:R-:W-:-:S02]  /*df10*/  SHF.R.U64 R12, R4, R6, R3 ;  /* 0x00000006040c7219 */ /* 0x001fc40000001203 */
[----:B------:R-:W-:-:S05]  /*df20*/  SHF.R.U32.HI R3, RZ, R6, R3 ;  /* 0x00000006ff037219 */ /* 0x000fca0000011603 */
[----:B------:R-:W0:Y:S01]  /*df30*/  LDC R19, c[0x0][0x600] ;  /* 0x00018000ff137b82 */ /* 0x000e220000000800 */
[-CC-:B-1----:R-:W-:Y:S02]  /*df40*/  SHF.R.U64 R10, R12, R8.reuse, R3.reuse ;  /* 0x000000080c0a7219 */ /* 0x182fe40000001203 */
[----:B------:R-:W-:-:S05]  /*df50*/  SHF.R.U32.HI R3, RZ, R8, R3 ;  /* 0x00000008ff037219 */ /* 0x000fca0000011603 */
[----:B------:R-:W1:Y:S01]  /*df60*/  LDC R24, c[0x0][0x648] ;  /* 0x00019200ff187b82 */ /* 0x000e620000000800 */
[-C--:B--2---:R-:W-:Y:S02]  /*df70*/  SHF.L.U32 R4, R5, R22.reuse, RZ ;  /* 0x0000001605047219 */ /* 0x084fe400000006ff */
[-CC-:B------:R-:W-:Y:S02]  /*df80*/  SHF.R.U64 R14, R10, R22.reuse, R3.reuse ;  /* 0x000000160a0e7219 */ /* 0x180fe40000001203 */
[----:B------:R-:W-:Y:S02]  /*df90*/  SHF.R.U32.HI R5, RZ, R22, R3 ;  /* 0x00000016ff057219 */ /* 0x000fe40000011603 */
[----:B------:R-:W-:Y:S01]  /*dfa0*/  LOP3.LUT R25, RZ, R4, RZ, 0x33, !PT ;  /* 0x00000004ff197212 */ /* 0x000fe200078e33ff */
[----:B------:R-:W2:Y:S01]  /*dfb0*/  LDC R28, c[0x0][0x638] ;  /* 0x00018e00ff1c7b82 */ /* 0x000ea20000000800 */
[----:B------:R-:W-:Y:S01]  /*dfc0*/  SHF.L.U32 R22, R7, R22, RZ ;  /* 0x0000001607167219 */ /* 0x000fe200000006ff */
[----:B------:R-:W-:-:S06]  /*dfd0*/  IMAD.MOV.U32 R4, RZ, RZ, R14 ;  /* 0x000000ffff047224 */ /* 0x000fcc00078e000e */
[----:B------:R-:W0:Y:S01]  /*dfe0*/  LDC R29, c[0x0][0x610] ;  /* 0x00018400ff1d7b82 */ /* 0x000e220000000800 */
[----:B------:R-:W-:Y:S05]  /*dff0*/  @!P0 BRA `(.L_x_414) ;  /* 0x0000000000288947 */ /* 0x000fea0003800000 */
[----:B------:R-:W4:Y:S02]  /*e000*/  LDC R3, c[0x0][0x64c] ;  /* 0x00019300ff037b82 */ /* 0x000f240000000800 */
[----:B----4-:R-:W-:-:S05]  /*e010*/  IADD3 R3, P0, R14, R3, RZ ;  /* 0x000000030e037210 */ /* 0x010fca0007f1e0ff */
        /* <DEDUP_REMOVED lines=8> */
.L_x_414:
[----:B------:R-:W-:Y:S01]  /*e0a0*/  ISETP.NE.AND P0, PT, R2, 0x1, PT ;  /* 0x000000010200780c */ /* 0x000fe20003f05270 */
[----:B------:R-:W-:Y:S01]  /*e0b0*/  IMAD.MOV R13, RZ, RZ, -R13 ;  /* 0x000000ffff0d7224 */ /* 0x000fe200078e0a0d */
[----:B-1-3--:R-:W-:Y:S01]  /*e0c0*/  SHF.R.U64 R0, R4, R24, R5 ;  /* 0x0000001804007219 */ /* 0x00afe20000001205 */
[----:B0-----:R-:W-:Y:S01]  /*e0d0*/  VIADD R5, R19, 0xffffffff ;  /* 0xffffffff13057836 */ /* 0x001fe20000000000 */
[----:B------:R-:W-:Y:S02]  /*e0e0*/  LOP3.LUT R7, R10, R25, RZ, 0xc0, !PT ;  /* 0x000000190a077212 */ /* 0x000fe400078ec0ff */
[----:B------:R-:W-:Y:S01]  /*e0f0*/  R2UR UR42, R30 ;  /* 0x000000001e2a72ca */ /* 0x000fe200000e0000 */
[----:B------:R-:W-:Y:S01]  /*e100*/  IMAD.MOV R3, RZ, RZ, -R0 ;  /* 0x000000ffff037224 */ /* 0x000fe200078e0a00 */
[----:B------:R-:W-:Y:S01]  /*e110*/  LOP3.LUT R5, R12, R5, RZ, 0xc0, !PT ;  /* 0x000000050c057212 */ /* 0x000fe200078ec0ff */
[----:B------:R-:W-:Y:S02]  /*e120*/  IMAD R22, R22, R0, R7 ;  /* 0x0000000016167224 */ /* 0x000fe400078e0207 */
[----:B--2---:R-:W-:-:S02]  /*e130*/  IMAD R0, R3, R28, R14 ;  /* 0x0000001c03007224 */ /* 0x004fc400078e020e */
[----:B------:R-:W-:Y:S02]  /*e140*/  @P0 IMAD R21, R15, R13, R20 ;  /* 0x0000000d0f150224 */ /* 0x000fe400078e0214 */
[----:B------:R-:W-:Y:S02]  /*e150*/  IMAD R3, R0, R19, R5 ;  /* 0x0000001300037224 */ /* 0x000fe400078e0205 */
[----:B------:R-:W-:Y:S02]  /*e160*/  IMAD R22, R22, R29, R21 ;  /* 0x0000001d16167224 */ /* 0x000fe400078e0215 */
[----:B------:R-:W-:-:S03]  /*e170*/  IMAD.MOV.U32 R0, RZ, RZ, 0x1 ;  /* 0x00000001ff007424 */ /* 0x000fc600078e00ff */
[----:B------:R-:W-:Y:S02]  /*e180*/  SEL R19, R3, R22, !P0 ;  /* 0x0000001603137207 */ /* 0x000fe40004000000 */
[----:B------:R-:W-:-:S07]  /*e190*/  SEL R22, R22, R3, !P0 ;  /* 0x0000000316167207 */ /* 0x000fce0004000000 */
.L_x_412:
[----:B------:R-:W-:-:S13]  /*e1a0*/  LOP3.LUT P0, RZ, R0, 0xff, RZ, 0xc0, !PT ;  /* 0x000000ff00ff7812 */ /* 0x000fda000780c0ff */
[----:B------:R-:W-:Y:S05]  /*e1b0*/  @P0 BRA `(.L_x_415) ;  /* 0xffffff2c00a00947 */ /* 0x000fea000383ffff */
[----:B------:R-:W-:Y:S05]  /*e1c0*/  EXIT ;  /* 0x000000000000794d */ /* 0x000fea0003800000 */
.L_x_4:
[----:B0-----:R-:W-:Y:S01]  /*e1d0*/  ULDC.64 UR4, c[0x0][0x650] ;  /* 0x0001940000047ab9 */ /* 0x001fe20000000a00 */
[----:B------:R-:W-:Y:S01]  /*e1e0*/  PRMT R3, RZ, 0x7610, R3 ;  /* 0x00007610ff037816 */ /* 0x000fe20000000003 */
[----:B------:R-:W-:Y:S01]  /*e1f0*/  IMAD.MOV.U32 R6, RZ, RZ, -0x1 ;  /* 0xffffffffff067424 */ /* 0x000fe200078e00ff */
[----:B------:R-:W-:Y:S01]  /*e200*/  ISETP.GE.U32.AND P0, PT, R16, UR4, PT ;  /* 0x0000000410007c0c */ /* 0x000fe2000bf06070 */
[----:B------:R-:W-:Y:S02]  /*e210*/  IMAD.MOV.U32 R7, RZ, RZ, -0x1 ;  /* 0xffffffffff077424 */ /* 0x000fe400078e00ff */
[----:B------:R-:W-:Y:S01]  /*e220*/  IMAD.MOV.U32 R12, RZ, RZ, -0x1 ;  /* 0xffffffffff0c7424 */ /* 0x000fe200078e00ff */
[----:B------:R-:W-:-:S13]  /*e230*/  ISETP.GE.U32.AND.EX P0, PT, R17, UR5, PT, P0 ;  /* 0x0000000511007c0c */ /* 0x000fda000bf06100 */
[----:B------:R-:W-:Y:S05]  /*e240*/  @P0 BRA `(.L_x_416) ;  /* 0x0000000400580947 */ /* 0x000fea0003800000 */
[----:B------:R-:W0:Y:S01]  /*e250*/  LDC.64 R12, c[0x0][0x628] ;  /* 0x00018a00ff0c7b82 */ /* 0x000e220000000a00 */
[----:B------:R-:W-:Y:S01]  /*e260*/  IMAD.MOV.U32 R10, RZ, RZ, R16 ;  /* 0x000000ffff0a7224 */ /* 0x000fe200078e0010 */
[----:B------:R-:W-:-:S06]  /*e270*/  MOV R11, R17 ;  /* 0x00000011000b7202 */ /* 0x000fcc0000000f00 */
        /* <DEDUP_REMOVED lines=15> */
.L_x_417:
        /* <DEDUP_REMOVED lines=17> */
[----:B------:R-:W-:-:S03]  /*e480*/  IMAD.MOV.U32 R7, RZ, RZ, 0x1 ;  /* 0x00000001ff077424 */ /* 0x000fc600078e00ff */
[----:B0-----:R-:W-:Y:S02]  /*e490*/  SHF.R.U64 R10, R6, R22, R3 ;  /* 0x00000016060a7219 */ /* 0x001fe40000001203 */
[----:B------:R-:W-:Y:S02]  /*e4a0*/  I2FP.F32.U32 R6, R0 ;  /* 0x0000000000067245 */ /* 0x000fe40000201000 */
[----:B------:R-:W0:Y:S01]  /*e4b0*/  LDC R8, c[0x0][0x658] ;  /* 0x00019600ff087b82 */ /* 0x000e220000000800 */
[----:B-1----:R-:W-:Y:S01]  /*e4c0*/  ISETP.NE.U32.AND P0, PT, R24, RZ, PT ;  /* 0x000000ff1800720c */ /* 0x002fe20003f05070 */
[----:B---3--:R-:W-:Y:S02]  /*e4d0*/  IMAD.MOV R5, RZ, RZ, -R9 ;  /* 0x000000ffff057224 */ /* 0x008fe400078e0a09 */
[----:B------:R-:W-:Y:S01]  /*e4e0*/  FMUL R6, R6, UR4 ;  /* 0x0000000406067c20 */ /* 0x000fe20008400000 */
[----:B------:R-:W-:Y:S02]  /*e4f0*/  SHF.R.U32.HI R3, RZ, R22, R3 ;  /* 0x00000016ff037219 */ /* 0x000fe40000011603 */
[----:B------:R-:W-:Y:S01]  /*e500*/  ISETP.NE.AND.EX P0, PT, R25, RZ, PT, P0 ;  /* 0x000000ff1900720c */ /* 0x000fe20003f05300 */
[----:B------:R1:W3:Y:S01]  /*e510*/  F2I.U32.TRUNC.NTZ R13, R6 ;  /* 0x00000006000d7305 */ /* 0x0002e2000020f000 */
[----:B------:R-:W1:Y:S01]  /*e520*/  LDC R15, c[0x0][0x148] ;  /* 0x00005200ff0f7b82 */ /* 0x000e620000000800 */
[----:B--2---:R-:W-:-:S02]  /*e530*/  IMAD R22, R11, R5, R4 ;  /* 0x000000050b167224 */ /* 0x004fc400078e0204 */
[----:B------:R-:W-:-:S05]  /*e540*/  IMAD.MOV.U32 R5, RZ, RZ, -0x1 ;  /* 0xffffffffff057424 */ /* 0x000fca00078e00ff */
[----:B------:R-:W2:Y:S01]  /*e550*/  LDC R19, c[0x0][0x600] ;  /* 0x00018000ff137b82 */ /* 0x000ea20000000800 */
[-CC-:B----4-:R-:W-:Y:S02]  /*e560*/  SHF.R.U64 R14, R10, R20.reuse, R3.reuse ;  /* 0x000000140a0e7219 */ /* 0x190fe40000001203 */
[----:B------:R-:W-:-:S05]  /*e570*/  SHF.R.U32.HI R3, RZ, R20, R3 ;  /* 0x00000014ff037219 */ /* 0x000fca0000011603 */
[----:B------:R-:W4:Y:S01]  /*e580*/  LDC R21, c[0x0][0x648] ;  /* 0x00019200ff157b82 */ /* 0x000f220000000800 */
[-C--:B0-----:R-:W-:Y:S02]  /*e590*/  SHF.L.U32 R4, R5, R8.reuse, RZ ;  /* 0x0000000805047219 */ /* 0x081fe400000006ff */
[--C-:B------:R-:W-:Y:S02]  /*e5a0*/  SHF.R.U64 R20, R14, R8, R3.reuse ;  /* 0x000000080e147219 */ /* 0x100fe40000001203 */
[----:B------:R-:W-:Y:S02]  /*e5b0*/  LOP3.LUT R27, RZ, R4, RZ, 0x33, !PT ;  /* 0x00000004ff1b7212 */ /* 0x000fe400078e33ff */
[-C--:B------:R-:W-:Y:S01]  /*e5c0*/  SHF.R.U32.HI R5, RZ, R8.reuse, R3 ;  /* 0x00000008ff057219 */ /* 0x080fe20000011603 */
[----:B------:R-:W0:Y:S01]  /*e5d0*/  LDC R23, c[0x0][0x638] ;  /* 0x00018e00ff177b82 */ /* 0x000e220000000800 */
[----:B------:R-:W-:Y:S02]  /*e5e0*/  SHF.L.U32 R26, R7, R8, RZ ;  /* 0x00000008071a7219 */ /* 0x000fe400000006ff */
[----:B------:R-:W-:-:S05]  /*e5f0*/  MOV R4, R20 ;  /* 0x0000001400047202 */ /* 0x000fca0000000f00 */
[----:B------:R-:W0:Y:S01]  /*e600*/  LDC R28, c[0x0][0x610] ;  /* 0x00018400ff1c7b82 */ /* 0x000e220000000800 */
[----:B-1-3--:R-:W-:Y:S05]  /*e610*/  @!P0 BRA `(.L_x_418) ;  /* 0x0000000000288947 */ /* 0x00afea0003800000 */
[----:B------:R-:W1:Y:S02]  /*e620*/  LDC R3, c[0x0][0x64c] ;  /* 0x00019300ff037b82 */ /* 0x000e640000000800 */
[----:B-1----:R-:W-:-:S05]  /*e630*/  IADD3 R3, P0, R20, R3, RZ ;  /* 0x0000000314037210 */ /* 0x002fca0007f1e0ff */
        /* <DEDUP_REMOVED lines=8> */
.L_x_418:
[----:B------:R-:W-:Y:S01]  /*e6c0*/  ISETP.NE.AND P0, PT, R2, 0x1, PT ;  /* 0x000000010200780c */ /* 0x000fe20003f05270 */
[----:B--2---:R-:W-:Y:S01]  /*e6d0*/  VIADD R7, R19, 0xffffffff ;  /* 0xffffffff13077836 */ /* 0x004fe20000000000 */
[----:B----4-:R-:W-:Y:S01]  /*e6e0*/  SHF.R.U64 R4, R4, R21, R5 ;  /* 0x0000001504047219 */ /* 0x010fe20000001205 */
[----:B------:R-:W-:Y:S01]  /*e6f0*/  IMAD.MOV R13, RZ, RZ, -R13 ;  /* 0x000000ffff0d7224 */ /* 0x000fe200078e0a0d */
[----:B------:R-:W-:Y:S02]  /*e700*/  LOP3.LUT R3, R14, R27, RZ, 0xc0, !PT ;  /* 0x0000001b0e037212 */ /* 0x000fe400078ec0ff */
[----:B------:R-:W-:Y:S01]  /*e710*/  LOP3.LUT R7, R10, R7, RZ, 0xc0, !PT ;  /* 0x000000070a077212 */ /* 0x000fe200078ec0ff */
[----:B------:R-:W-:Y:S02]  /*e720*/  IMAD.MOV R5, RZ, RZ, -R4 ;  /* 0x000000ffff057224 */ /* 0x000fe400078e0a04 */
[----:B------:R-:W-:-:S04]  /*e730*/  IMAD R3, R26, R4, R3 ;  /* 0x000000041a037224 */ /* 0x000fc800078e0203 */
[----:B------:R-:W-:Y:S02]  /*e740*/  @P0 IMAD R22, R15, R13, R0 ;  /* 0x0000000d0f160224 */ /* 0x000fe400078e0200 */
[----:B0-----:R-:W-:Y:S02]  /*e750*/  IMAD R0, R5, R23, R20 ;  /* 0x0000001705007224 */ /* 0x001fe400078e0214 */
[----:B------:R-:W-:Y:S02]  /*e760*/  IMAD R6, R3, R28, R22 ;  /* 0x0000001c03067224 */ /* 0x000fe400078e0216 */
[----:B------:R-:W-:Y:S02]  /*e770*/  IMAD R5, R0, R19, R7 ;  /* 0x0000001300057224 */ /* 0x000fe400078e0207 */
[----:B------:R-:W-:-:S03]  /*e780*/  IMAD.MOV.U32 R3, RZ, RZ, 0x1 ;  /* 0x00000001ff037424 */ /* 0x000fc600078e00ff */
[----:B------:R-:W-:Y:S02]  /*e790*/  SEL R7, R5, R6, !P0 ;  /* 0x0000000605077207 */ /* 0x000fe40004000000 */
[----:B------:R-:W-:-:S07]  /*e7a0*/  SEL R6, R6, R5, !P0 ;  /* 0x0000000506067207 */ /* 0x000fce0004000000 */
.L_x_416:
[----:B------:R-:W-:-:S08]  /*e7b0*/  NOP ;  /* 0x0000000000007918 */ /* 0x000fd00000000000 */
[----:B------:R-:W0:-:S00]  /*e7c0*/  USETMAXREG.DEALLOC.CTAPOOL 0x28 ;  /* 0x00000028000079c8 */ /* 0x000e0000080e0500 */
[----:B------:R-:W-:-:S13]  /*e7d0*/  ISETP.NE.AND P0, PT, RZ, UR8, PT ;  /* 0x00000008ff007c0c */ /* 0x000fda000bf05270 */
[----:B------:R-:W-:Y:S05]  /*e7e0*/  @P0 EXIT ;  /* 0x000000000000094d */ /* 0x000fea0003800000 */
[----:B0-----:R-:W-:Y:S01]  /*e7f0*/  LOP3.LUT P0, RZ, R3, 0xff, RZ, 0xc0, !PT ;  /* 0x000000ff03ff7812 */ /* 0x001fe2000780c0ff */
[----:B------:R-:W-:Y:S01]  /*e800*/  IMAD.MOV.U32 R0, RZ, RZ, 0x1 ;  /* 0x00000001ff007424 */ /* 0x000fe200078e00ff */
[----:B------:R-:W-:-:S11]  /*e810*/  MOV R3, RZ ;  /* 0x000000ff00037202 */ /* 0x000fd60000000f00 */
[----:B------:R-:W-:Y:S05]  /*e820*/  @!P0 BRA `(.L_x_419) ;  /* 0x0000000c002c8947 */ /* 0x000fea0003800000 */
[----:B------:R-:W-:Y:S01]  /*e830*/  ULDC UR4, c[0x0][0x28c] ;  /* 0x0000a30000047ab9 */ /* 0x000fe20000000800 */
[----:B------:R-:W-:Y:S01]  /*e840*/  ULDC UR6, c[0x0][0x658] ;  /* 0x0001960000067ab9 */ /* 0x000fe20000000800 */
[----:B------:R-:W-:Y:S01]  /*e850*/  UIADD3 UR10, UR4, 0x1f, URZ ;  /* 0x0000001f040a7890 */ /* 0x000fe2000fffe03f */
[C---:B------:R-:W-:Y:S01]  /*e860*/  LOP3.LUT P2, RZ, R18.reuse, 0x7f, RZ, 0xc0, !PT ;  /* 0x0000007f12ff7812 */ /* 0x040fe2000784c0ff */
[----:B------:R-:W-:Y:S01]  /*e870*/  UMOV UR7, 0xffffffff ;  /* 0xffffffff00077882 */ /* 0x000fe20000000000 */
[----:B------:R-:W-:Y:S01]  /*e880*/  ULDC UR5, c[0x0][0x600] ;  /* 0x0001800000057ab9 */ /* 0x000fe20000000800 */
[----:B------:R-:W-:Y:S01]  /*e890*/  UMOV UR9, 0x1 ;  /* 0x0000000100097882 */ /* 0x000fe20000000000 */
[----:B------:R-:W-:Y:S01]  /*e8a0*/  USHF.L.U32 UR7, UR7, UR6, URZ ;  /* 0x0000000607077299 */ /* 0x000fe2000800063f */
[----:B------:R-:W-:Y:S01]  /*e8b0*/  LOP3.LUT P0, RZ, R18, 0x1f, RZ, 0xc0, !PT ;  /* 0x0000001f12ff7812 */ /* 0x000fe2000780c0ff */
[----:B------:R-:W-:Y:S01]  /*e8c0*/  UIADD3 UR4, UR5, -0x1, URZ ;  /* 0xffffffff05047890 */ /* 0x000fe2000fffe03f */
[----:B------:R-:W-:Y:S01]  /*e8d0*/  BSSY B0, `(.L_x_419) ;  /* 0x00000c0000007945 */ /* 0x000fe20003800000 */
[----:B------:R-:W-:Y:S01]  /*e8e0*/  USHF.R.S32.HI UR11, URZ, 0x1f, UR10 ;  /* 0x0000001f3f0b7899 */ /* 0x000fe2000801140a */
[----:B------:R-:W-:Y:S01]  /*e8f0*/  PLOP3.LUT P0, PT, P0, P2, PT, 0x8a, 0x0 ;  /* 0x000000000000781c */ /* 0x000fe20000705172 */
[----:B------:R-:W-:Y:S01]  /*e900*/  ULDC UR8, c[0x0][0xc] ;  /* 0x0000030000087ab9 */ /* 0x000fe20000000800 */
[----:B------:R-:W-:Y:S01]  /*e910*/  USHF.L.U32 UR5, UR9, UR6, URZ ;  /* 0x0000000609057299 */ /* 0x000fe2000800063f */
[----:B------:R-:W-:Y:S01]  /*e920*/  IMAD.MOV.U32 R10, RZ, RZ, 0x1 ;  /* 0x00000001ff0a7424 */ /* 0x000fe200078e00ff */
[----:B------:R-:W-:Y:S01]  /*e930*/  ULEA.HI UR11, UR11, UR10, URZ, 0x5 ;  /* 0x0000000a0b0b7291 */ /* 0x000fe2000f8f283f */
[----:B------:R-:W-:Y:S01]  /*e940*/  IMAD.MOV.U32 R0, RZ, RZ, 0x1 ;  /* 0x00000001ff007424 */ /* 0x000fe200078e00ff */
[----:B------:R-:W-:Y:S01]  /*e950*/  ULDC UR9, c[0x0][0x10] ;  /* 0x0000040000097ab9 */ /* 0x000fe20000000800 */
[----:B------:R-:W-:Y:S01]  /*e960*/  ULOP3.LUT UR6, URZ, UR7, URZ, 0x33, !UPT ;  /* 0x000000073f067292 */ /* 0x000fe2000f8e333f */
[----:B------:R-:W-:Y:S01]  /*e970*/  IMAD.MOV.U32 R3, RZ, RZ, RZ ;  /* 0x000000ffff037224 */ /* 0x000fe200078e00ff */
[----:B------:R-:W-:Y:S01]  /*e980*/  UIMAD.WIDE.U32 UR8, UR8, UR9, URZ ;  /* 0x00000009080872a5 */ /* 0x000fe2000f8e003f */
[----:B------:R-:W-:Y:S01]  /*e990*/  ULDC UR7, c[0x0][0x14] ;  /* 0x0000050000077ab9 */ /* 0x000fe20000000800 */
[----:B------:R-:W-:-:S02]  /*e9a0*/  USHF.R.S32.HI UR18, URZ, 0x5, UR11 ;  /* 0x000000053f127899 */ /* 0x000fc4000801140b */
[----:B------:R-:W-:Y:S02]  /*e9b0*/  UIMAD.WIDE.U32 UR20, UR8, UR7, URZ ;  /* 0x00000007081472a5 */ /* 0x000fe4000f8e003f */
[----:B------:R-:W-:Y:S02]  /*e9c0*/  UIMAD UR13, UR9, UR7, URZ ;  /* 0x00000007090d72a4 */ /* 0x000fe4000f8e023f */
[----:B------:R-:W-:Y:S02]  /*e9d0*/  ULOP3.LUT UR24, UR40, 0x2, URZ, 0xfc, !UPT ;  /* 0x0000000228187892 */ /* 0x000fe4000f8efc3f */
[----:B------:R-:W-:Y:S02]  /*e9e0*/  UIADD3 UR13, UR21, UR13, URZ ;  /* 0x0000000d150d7290 */ /* 0x000fe4000fffe03f */
[----:B------:R-:W-:Y:S01]  /*e9f0*/  UIADD3 UR25, UR18, 0x1, URZ ;  /* 0x0000000112197890 */ /* 0x000fe2000fffe03f */
[----:B------:R-:W-:-:S11]  /*ea00*/  ULDC.64 UR22, c[0x0][0x198] ;  /* 0x0000660000167ab9 */ /* 0x000fd60000000a00 */
.L_x_431:
[----:B------:R-:W-:-:S03]  /*ea10*/  UMOV UR7, 0xffffffff ;  /* 0xffffffff00077882 */ /* 0x000fc60000000000 */
[----:B------:R-:W-:Y:S05]  /*ea20*/  BRA.DIV UR7, `(.L_x_420) ;  /* 0x0000001207507947 */ /* 0x000fea000b800000 */
[----:B------:R-:W-:-:S13]  /*ea30*/  ELECT P6, URZ, PT ;  /* 0x00000000003f782f */ /* 0x000fda00038c0000 */
.L_x_447:
[----:B------:R-:W0:Y:S01]  /*ea40*/  LDC R4, c[0x0][0x28c] ;  /* 0x0000a300ff047b82 */ /* 0x000e220000000800 */
[----:B------:R-:W-:Y:S01]  /*ea50*/  BSSY B1, `(.L_x_421) ;  /* 0x0000035000017945 */ /* 0x000fe20003800000 */
[----:B0-----:R-:W-:-:S13]  /*ea60*/  ISETP.LT.OR P6, PT, R4, 0x1, !P6 ;  /* 0x000000010400780c */ /* 0x001fda00077c1670 */
[----:B------:R-:W-:Y:S05]  /*ea70*/  @P6 BRA `(.L_x_422) ;  /* 0x0000000000c86947 */ /* 0x000fea0003800000 */
[----:B------:R-:W-:Y:S02]  /*ea80*/  IMAD R8, R7, 0xc0, RZ ;  /* 0x000000c007087824 */ /* 0x000fe400078e02ff */
[----:B------:R-:W-:Y:S02]  /*ea90*/  IMAD R9, R6, 0xc0, RZ ;  /* 0x000000c006097824 */ /* 0x000fe400078e02ff */
[----:B------:R-:W-:Y:S02]  /*eaa0*/  IMAD.MOV.U32 R13, RZ, RZ, RZ ;  /* 0x000000ffff0d7224 */ /* 0x000fe400078e00ff */
[----:B------:R-:W-:Y:S02]  /*eab0*/  IMAD.U32 R15, RZ, RZ, UR25 ;  /* 0x00000019ff0f7e24 */ /* 0x000fe4000f8e00ff */
[----:B------:R-:W-:Y:S02]  /*eac0*/  IMAD.MOV.U32 R4, RZ, RZ, R0 ;  /* 0x000000ffff047224 */ /* 0x000fe400078e0000 */
[----:B------:R-:W-:-:S07]  /*ead0*/  IMAD.MOV.U32 R5, RZ, RZ, R3 ;  /* 0x000000ffff057224 */ /* 0x000fce00078e0003 */
.L_x_426:
[----:B------:R-:W0:Y:S01]  /*eae0*/  S2R R7, SR_CgaCtaId ;  /* 0x0000000000077919 */ /* 0x000e220000008800 */
[----:B-1----:R-:W-:-:S04]  /*eaf0*/  MOV R6, 0x400 ;  /* 0x0000040000067802 */ /* 0x002fc80000000f00 */
[----:B0-----:R-:W-:Y:S02]  /*eb00*/  LEA R14, R7, R6, 0x18 ;  /* 0x00000006070e7211 */ /* 0x001fe400078ec0ff */
[----:B------:R-:W-:Y:S01]  /*eb10*/  SHF.L.U32 R6, R4, 0x1f, RZ ;  /* 0x0000001f04067819 */ /* 0x000fe200000006ff */
[----:B------:R-:W0:Y:S02]  /*eb20*/  @!P2 LDC R7, c[0x0][0x500] ;  /* 0x00014000ff07ab82 */ /* 0x000e240000000800 */
[----:B------:R-:W-:-:S04]  /*eb30*/  IMAD R11, R5, 0x8, R14 ;  /* 0x00000008050b7824 */ /* 0x000fc800078e020e */
[----:B------:R-:W1:Y:S02]  /*eb40*/  SYNCS.PHASECHK.TRANS64.TRYWAIT P1, [R11+URZ+0x48], R6 ;  /* 0x000048060b0075a7 */ /* 0x000e64000802017f */
[----:B-1----:R-:W-:Y:S05]  /*eb50*/  @!P1 BRA `(.L_x_423) ;  /* 0x0000001000249947 */ /* 0x002fea0003800000 */
.L_x_448:
[----:B------:R-:W-:Y:S01]  /*eb60*/  UPRMT UR7, UR24, 0x9910, URZ ;  /* 0x0000991018077896 */ /* 0x000fe2000800003f */
[----:B0-----:R0:W-:Y:S03]  /*eb70*/  @!P2 SYNCS.ARRIVE.TRANS64 RZ, [R11+URZ], R7 ;  /* 0x000000070bffa9a7 */ /* 0x0011e6000800003f */
[----:B------:R-:W-:-:S06]  /*eb80*/  UISETP.NE.AND UP0, UPT, UR7, 0x2, UPT ;  /* 0x000000020700788c */ /* 0x000fcc000bf05270 */
[----:B------:R-:W-:-:S13]  /*eb90*/  PLOP3.LUT P1, PT, PT, PT, UP0, 0x80, 0x0 ;  /* 0x000000000000781c */ /* 0x000fda0003f2f008 */
[----:B0-----:R-:W-:Y:S05]  /*eba0*/  @P1 BRA `(.L_x_424) ;  /* 0x0000000000041947 */ /* 0x001fea0003800000 */
[----:B------:R-:W-:Y:S01]  /*ebb0*/  BPT.TRAP 0x1 ;  /* 0x000000040000795c */ /* 0x000fe20000300000 */
.L_x_424:
[----:B------:R-:W-:Y:S05]  /*ebc0*/  @P0 BRA `(.L_x_425) ;  /* 0x0000000000040947 */ /* 0x000fea0003800000 */
[----:B------:R-:W-:Y:S01]  /*ebd0*/  BPT.TRAP 0x1 ;  /* 0x000000040000795c */ /* 0x000fe20000300000 */
.L_x_425:
[----:B------:R-:W-:Y:S01]  /*ebe0*/  IMAD R14, R5, 0x3000, R14 ;  /* 0x00003000050e7824 */ /* 0x000fe200078e020e */
[----:B------:R-:W-:Y:S01]  /*ebf0*/  R2UR UR9, R11 ;  /* 0x000000000b0972ca */ /* 0x000fe200000e0000 */
[----:B------:R-:W-:Y:S01]  /*ec00*/  VIADD R15, R15, 0xffffffff ;  /* 0xffffffff0f0f7836 */ /* 0x000fe20000000000 */
[----:B------:R-:W-:Y:S01]  /*ec10*/  UIADD3 UR14, UP0, UR22, 0xf0, URZ ;  /* 0x000000f0160e7890 */ /* 0x000fe2000ff1e03f */
[----:B------:R-:W-:Y:S01]  /*ec20*/  R2UR UR11, R9 ;  /* 0x00000000090b72ca */ /* 0x000fe200000e0000 */
[----:B------:R-:W-:Y:S01]  /*ec30*/  UIADD3 UR26, UP1, UR22, 0x1f0, URZ ;  /* 0x000001f0161a7890 */ /* 0x000fe2000ff3e03f */
[----:B------:R-:W-:Y:S01]  /*ec40*/  R2UR UR7, R14 ;  /* 0x000000000e0772ca */ /* 0x000fe200000e0000 */
[----:B------:R-:W-:Y:S01]  /*ec50*/  UIADD3.X UR15, URZ, UR23, URZ, UP0, !UPT ;  /* 0x000000173f0f7290 */ /* 0x000fe200087fe43f */
[----:B------:R-:W-:Y:S01]  /*ec60*/  R2UR UR10, R13 ;  /* 0x000000000d0a72ca */ /* 0x000fe200000e0000 */
[----:B------:R-:W-:Y:S01]  /*ec70*/  UIADD3.X UR27, URZ, UR23, URZ, UP1, !UPT ;  /* 0x000000173f1b7290 */ /* 0x000fe20008ffe43f */
[----:B------:R-:W-:Y:S01]  /*ec80*/  R2UR UR12, R12 ;  /* 0x000000000c0c72ca */ /* 0x000fe200000e0000 */
[----:B------:R-:W-:Y:S01]  /*ec90*/  UMOV UR16, 0x0 ;  /* 0x0000000000107882 */ /* 0x000fe20000000000 */
[----:B------:R-:W-:Y:S01]  /*eca0*/  R2UR UR19, R8 ;  /* 0x00000000081372ca */ /* 0x000fe200000e0000 */
[----:B------:R-:W-:Y:S01]  /*ecb0*/  UMOV UR17, 0x10000000 ;  /* 0x1000000000117882 */ /* 0x000fe20000000000 */
[----:B------:R-:W-:Y:S01]  /*ecc0*/  ISETP.GT.AND P3, PT, R15, 0x1, PT ;  /* 0x000000010f00780c */ /* 0x000fe20003f64270 */
[----:B------:R-:W-:Y:S01]  /*ecd0*/  VIADD R13, R13, 0x20 ;  /* 0x000000200d0d7836 */ /* 0x000fe20000000000 */
[----:B------:R-:W-:-:S03]  /*ece0*/  IADD3 R5, R5, 0x1, RZ ;  /* 0x0000000105057810 */ /* 0x000fc60007ffe0ff */
[----:B------:R-:W-:Y:S01]  /*ecf0*/  UIADD3 UR8, UR7, 0x180, URZ ;  /* 0x0000018007087890 */ /* 0x000fe2000fffe03f */
[----:B------:R-:W-:Y:S01]  /*ed00*/  ISETP.NE.AND P1, PT, R5, 0x9, PT ;  /* 0x000000090500780c */ /* 0x000fe20003f25270 */
[----:B------:R-:W-:-:S03]  /*ed10*/  UIADD3 UR7, UR7, 0x1b180, URZ ;  /* 0x0001b18007077890 */ /* 0x000fc6000fffe03f */
[----:B------:R-:W-:Y:S02]  /*ed20*/  SEL R7, RZ, 0x1, P1 ;  /* 0x00000001ff077807 */ /* 0x000fe40000800000 */
[----:B------:R-:W-:Y:S02]  /*ed30*/  SEL R5, R5, RZ, P1 ;  /* 0x000000ff05057207 */ /* 0x000fe40000800000 */
[----:B------:R0:W-:Y:S01]  /*ed40*/  UTMALDG.3D [UR8], [UR14], desc[UR16] ;  /* 0x000010080e0075b4 */ /* 0x0001e20008011000 */
[----:B------:R-:W-:Y:S01]  /*ed50*/  LOP3.LUT R4, R4, R7, RZ, 0x3c, !PT ;  /* 0x0000000704047212 */ /* 0x000fe200078e3cff */
[----:B0-----:R-:W-:Y:S01]  /*ed60*/  UMOV UR8, UR7 ;  /* 0x0000000700087c82 */ /* 0x001fe20008000000 */
[----:B------:R-:W-:Y:S02]  /*ed70*/  UMOV UR11, UR19 ;  /* 0x00000013000b7c82 */ /* 0x000fe40008000000 */
[----:B------:R0:W-:Y:S02]  /*ed80*/  UTMALDG.3D [UR8], [UR26], desc[UR16] ;  /* 0x000010081a0075b4 */ /* 0x0001e40008011000 */
[----:B0-----:R-:W-:Y:S05]  /*ed90*/  @P3 BRA `(.L_x_426) ;  /* 0xfffffffc00503947 */ /* 0x001fea000383ffff */
.L_x_422:
[----:B------:R-:W-:Y:S05]  /*eda0*/  BSYNC B1 ;  /* 0x0000000000017941 */ /* 0x000fea0003800000 */
.L_x_421:
[----:B------:R-:W-:Y:S01]  /*edb0*/  LOP3.LUT P4, RZ, R10, 0xff, RZ, 0xc0, !PT ;  /* 0x000000ff0aff7812 */ /* 0x000fe2000788c0ff */
[----:B-1----:R-:W-:Y:S01]  /*edc0*/  VIADD R6, R3, UR18 ;  /* 0x0000001203067c36 */ /* 0x002fe20008000000 */
[----:B------:R-:W-:Y:S01]  /*edd0*/  ULDC.64 UR8, c[0x0][0x650] ;  /* 0x0001940000087ab9 */ /* 0x000fe20000000a00 */
[----:B------:R-:W-:Y:S01]  /*ede0*/  IMAD.U32 R7, RZ, RZ, UR18 ;  /* 0x00000012ff077e24 */ /* 0x000fe2000f8e00ff */
[----:B------:R-:W-:Y:S01]  /*edf0*/  UISETP.GE.U32.AND UP0, UPT, UR18, 0x9, UPT ;  /* 0x000000091200788c */ /* 0x000fe2000bf06070 */
[----:B------:R-:W-:Y:S01]  /*ee00*/  BSSY B1, `(.L_x_427) ;  /* 0x000006a000017945 */ /* 0x000fe20003800000 */
[----:B------:R-:W-:Y:S01]  /*ee10*/  ISETP.GT.U32.AND P1, PT, R6, 0x8, PT ;  /* 0x000000080600780c */ /* 0x000fe20003f24070 */
[----:B------:R-:W-:Y:S01]  /*ee20*/  IMAD.MOV.U32 R12, RZ, RZ, -0x1 ;  /* 0xffffffffff0c7424 */ /* 0x000fe200078e00ff */
[----:B------:R-:W-:Y:S02]  /*ee30*/  PRMT R10, RZ, 0x7610, R10 ;  /* 0x00007610ff0a7816 */ /* 0x000fe4000000000a */
[----:B------:R-:W-:Y:S01]  /*ee40*/  ISETP.LT.U32.AND P1, PT, R7, 0x9, P1 ;  /* 0x000000090700780c */ /* 0x000fe20000f21070 */
[----:B------:R-:W-:Y:S01]  /*ee50*/  IMAD.MOV.U32 R7, RZ, RZ, -0x1 ;  /* 0xffffffffff077424 */ /* 0x000fe200078e00ff */
[----:B------:R-:W-:Y:S01]  /*ee60*/  PLOP3.LUT P3, PT, PT, PT, UP0, 0x80, 0x0 ;  /* 0x000000000000781c */ /* 0x000fe20003f6f008 */
[----:B------:R-:W0:Y:S01]  /*ee70*/  @P4 S2R R4, SR_CgaCtaId ;  /* 0x0000000000044919 */ /* 0x000e220000008800 */
[----:B------:R-:W-:-:S04]  /*ee80*/  @P4 MOV R3, 0x400 ;  /* 0x0000040000034802 */ /* 0x000fc80000000f00 */
[----:B0-----:R-:W-:Y:S01]  /*ee90*/  @P4 LEA R3, R4, R3, 0x18 ;  /* 0x0000000304034211 */ /* 0x001fe200078ec0ff */
[----:B------:R-:W-:-:S03]  /*eea0*/  IMAD.WIDE.U32 R4, R6, 0x38e38e39, RZ ;  /* 0x38e38e3906047825 */ /* 0x000fc600078e00ff */
[----:B------:R0:W-:Y:S01]  /*eeb0*/  @P4 SYNCS.ARRIVE.TRANS64.A1T0 RZ, [R3+URZ+0xa8], RZ ;  /* 0x0000a8ff03ff49a7 */ /* 0x0001e2000810003f */
[----:B------:R-:W-:Y:S02]  /*eec0*/  IADD3 R16, P4, R16, UR20, RZ ;  /* 0x0000001410107c10 */ /* 0x000fe4000ff9e0ff */
[----:B------:R-:W-:Y:S02]  /*eed0*/  SHF.R.U32.HI R5, RZ, 0x1, R5 ;  /* 0x00000001ff057819 */ /* 0x000fe40000011605 */
[----:B------:R-:W-:Y:S02]  /*eee0*/  IADD3.X R17, R17, UR13, RZ, P4, !PT ;  /* 0x0000000d11117c10 */ /* 0x000fe4000a7fe4ff */
[----:B------:R-:W-:Y:S02]  /*eef0*/  PRMT R4, RZ, 0x7610, R4 ;  /* 0x00007610ff047816 */ /* 0x000fe40000000004 */
[----:B0-----:R-:W-:Y:S02]  /*ef00*/  SEL R3, RZ, 0x1, !P1 ;  /* 0x00000001ff037807 */ /* 0x001fe40004800000 */
[----:B------:R-:W-:-:S02]  /*ef10*/  ISETP.GE.U32.AND P1, PT, R16, UR8, PT ;  /* 0x0000000810007c0c */ /* 0x000fc4000bf26070 */
[----:B------:R-:W-:Y:S01]  /*ef20*/  LOP3.LUT R0, R0, R3, RZ, 0x3c, !PT ;  /* 0x0000000300007212 */ /* 0x000fe200078e3cff */
[----:B------:R-:W-:Y:S01]  /*ef30*/  IMAD R3, R5, -0x9, R6 ;  /* 0xfffffff705037824 */ /* 0x000fe200078e0206 */
[----:B------:R-:W-:Y:S01]  /*ef40*/  ISETP.GE.U32.AND.EX P1, PT, R17, UR9, PT, P1 ;  /* 0x0000000911007c0c */ /* 0x000fe2000bf26110 */
[----:B------:R-:W-:Y:S01]  /*ef50*/  IMAD.MOV.U32 R6, RZ, RZ, -0x1 ;  /* 0xffffffffff067424 */ /* 0x000fe200078e00ff */
[----:B------:R-:W-:-:S11]  /*ef60*/  @P3 LOP3.LUT R0, R0, 0x1, R5, 0x78, !PT ;  /* 0x0000000100003812 */ /* 0x000fd600078e7805 */
[----:B------:R-:W-:Y:S05]  /*ef70*/  @P1 BRA `(.L_x_428) ;  /* 0x0000000400481947 */ /* 0x000fea0003800000 */
[----:B------:R-:W-:Y:S01]  /*ef80*/  ULDC.64 UR8, c[0x0][0x628] ;  /* 0x00018a0000087ab9 */ /* 0x000fe20000000a00 */
[----:B------:R-:W0:Y:S01]  /*ef90*/  S2R R13, SR_CTAID.X ;  /* 0x00000000000d7919 */ /* 0x000e220000002500 */
[----:B------:R-:W-:Y:S01]  /*efa0*/  ISETP.NE.U32.AND P1, PT, RZ, UR8, PT ;  /* 0x00000008ff007c0c */ /* 0x000fe2000bf25070 */
[----:B------:R-:W-:Y:S01]  /*efb0*/  ULDC UR10, c[0x0][0x630] ;  /* 0x00018c00000a7ab9 */ /* 0x000fe20000000800 */
[----:B------:R-:W-:Y:S01]  /*efc0*/  IMAD.MOV.U32 R4, RZ, RZ, R16 ;  /* 0x000000ffff047224 */ /* 0x000fe200078e0010 */
[----:B------:R-:W1:Y:S01]  /*efd0*/  S2R R11, SR_CTAID.Y ;  /* 0x00000000000b7919 */ /* 0x000e620000002600 */
[----:B------:R-:W-:Y:S02]  /*efe0*/  ISETP.NE.AND.EX P1, PT, RZ, UR9, PT, P1 ;  /* 0x00000009ff007c0c */ /* 0x000fe4000bf25310 */
[----:B------:R-:W-:-:S11]  /*eff0*/  MOV R5, R17 ;  /* 0x0000001100057202 */ /* 0x000fd60000000f00 */
[----:B------:R-:W-:Y:S05]  /*f000*/  @!P1 BRA `(.L_x_429) ;  /* 0x0000000000289947 */ /* 0x000fea0003800000 */
[----:B------:R-:W-:Y:S02]  /*f010*/  ULDC UR7, c[0x0][0x634] ;  /* 0x00018d0000077ab9 */ /* 0x000fe40000000800 */
[----:B------:R-:W-:-:S05]  /*f020*/  IADD3 R9, P1, R16, UR7, RZ ;  /* 0x0000000710097c10 */ /* 0x000fca000ff3e0ff */
[----:B------:R-:W-:-:S04]  /*f030*/  IMAD.X R15, RZ, RZ, R17, P1 ;  /* 0x000000ffff0f7224 */ /* 0x000fc800008e0611 */
[----:B------:R-:W-:-:S04]  /*f040*/  IMAD.WIDE.U32 R6, R15, UR8, RZ ;  /* 0x000000080f067c25 */ /* 0x000fc8000f8e00ff */
[----:B------:R-:W-:-:S04]  /*f050*/  IMAD.WIDE.U32 R6, P1, R9, UR9, R6 ;  /* 0x0000000909067c25 */ /* 0x000fc8000f820006 */
[----:B------:R-:W-:-:S04]  /*f060*/  IMAD.WIDE.U32 R8, R9, UR8, RZ ;  /* 0x0000000809087c25 */ /* 0x000fc8000f8e00ff */
[----:B------:R-:W-:Y:S01]  /*f070*/  IMAD.X R5, RZ, RZ, RZ, P1 ;  /* 0x000000ffff057224 */ /* 0x000fe200008e06ff */
[----:B------:R-:W-:Y:S01]  /*f080*/  IADD3 RZ, P1, R9, R6, RZ ;  /* 0x0000000609ff7210 */ /* 0x000fe20007f3e0ff */
[----:B------:R-:W-:-:S04]  /*f090*/  IMAD.MOV.U32 R4, RZ, RZ, R7 ;  /* 0x000000ffff047224 */ /* 0x000fc800078e0007 */
[----:B------:R-:W-:-:S08]  /*f0a0*/  IMAD.WIDE.U32.X R4, R15, UR9, R4, P1 ;  /* 0x000000090f047c25 */ /* 0x000fd000088e0404 */
.L_x_429:
[--C-:B------:R-:W-:Y:S01]  /*f0b0*/  SHF.R.U64 R12, R4, UR10, R5.reuse ;  /* 0x0000000a040c7c19 */ /* 0x100fe20008001205 */
[----:B------:R-:W-:Y:S01]  /*f0c0*/  ULDC.64 UR8, c[0x0][0x620] ;  /* 0x0001880000087ab9 */ /* 0x000fe20000000a00 */
[----:B------:R-:W-:Y:S01]  /*f0d0*/  SHF.R.U32.HI R4, RZ, UR10, R5 ;  /* 0x0000000aff047c19 */ /* 0x000fe20008011605 */
[----:B------:R-:W-:Y:S01]  /*f0e0*/  ULDC UR7, c[0x0][0x150] ;  /* 0x0000540000077ab9 */ /* 0x000fe20000000800 */
[----:B------:R-:W-:Y:S01]  /*f0f0*/  IADD3 R7, P1, RZ, -R12, RZ ;  /* 0x8000000cff077210 */ /* 0x000fe20007f3e0ff */
[----:B------:R-:W-:Y:S01]  /*f100*/  ULDC.64 UR10, c[0x0][0x640] ;  /* 0x00019000000a7ab9 */ /* 0x000fe20000000a00 */
[----:B0-----:R-:W-:Y:S01]  /*f110*/  I2FP.F32.U32 R8, R13 ;  /* 0x0000000d00087245 */ /* 0x001fe20000201000 */
[----:B------:R-:W0:Y:S02]  /*f120*/  LDC R18, c[0x0][0x148] ;  /* 0x00005200ff127b82 */ /* 0x000e240000000800 */
[----:B------:R-:W-:Y:S01]  /*f130*/  IMAD.X R4, RZ, RZ, ~R4, P1 ;  /* 0x000000ffff047224 */ /* 0x000fe200008e0e04 */
[----:B------:R-:W-:Y:S01]  /*f140*/  ISETP.NE.U32.AND P1, PT, RZ, UR10, PT ;  /* 0x0000000aff007c0c */ /* 0x000fe2000bf25070 */
[----:B------:R-:W-:Y:S01]  /*f150*/  FMUL R8, R8, UR7 ;  /* 0x0000000708087c20 */ /* 0x000fe20008400000 */
[----:B------:R-:W-:Y:S01]  /*f160*/  ULDC UR7, c[0x0][0x618] ;  /* 0x0001860000077ab9 */ /* 0x000fe20000000800 */
[----:B------:R-:W-:Y:S01]  /*f170*/  IMAD R6, R4, UR8, RZ ;  /* 0x0000000804067c24 */ /* 0x000fe2000f8e02ff */
[----:B------:R-:W-:Y:S01]  /*f180*/  ISETP.NE.AND.EX P1, PT, RZ, UR11, PT, P1 ;  /* 0x0000000bff007c0c */ /* 0x000fe2000bf25310 */
[C---:B------:R-:W-:Y:S01]  /*f190*/  IMAD.WIDE.U32 R4, R7.reuse, UR8, R16 ;  /* 0x0000000807047c25 */ /* 0x040fe2000f8e0010 */
[----:B------:R-:W-:Y:S01]  /*f1a0*/  ULDC UR8, c[0x0][0x154] ;  /* 0x0000550000087ab9 */ /* 0x000fe20000000800 */
[----:B------:R-:W2:Y:S02]  /*f1b0*/  F2I.U32.TRUNC.NTZ R8, R8 ;  /* 0x0000000800087305 */ /* 0x000ea4000020f000 */
[----:B------:R-:W-:Y:S01]  /*f1c0*/  IMAD R7, R7, UR9, R6 ;  /* 0x0000000907077c24 */ /* 0x000fe2000f8e0206 */
[----:B------:R-:W-:Y:S01]  /*f1d0*/  ULDC UR9, c[0x0][0x608] ;  /* 0x0001820000097ab9 */ /* 0x000fe20000000800 */
[----:B------:R-:W3:Y:S02]  /*f1e0*/  LDC R6, c[0x0][0x144] ;  /* 0x00005100ff067b82 */ /* 0x000ee40000000800 */
[----:B------:R-:W-:-:S05]  /*f1f0*/  IMAD.IADD R5, R5, 0x1, R7 ;  /* 0x0000000105057824 */ /* 0x000fca00078e0207 */
[--C-:B------:R-:W-:Y:S02]  /*f200*/  SHF.R.U64 R14, R4, UR7, R5.reuse ;  /* 0x00000007040e7c19 */ /* 0x100fe40008001205 */
[----:B-1----:R-:W-:Y:S02]  /*f210*/  I2FP.F32.U32 R4, R11 ;  /* 0x0000000b00047245 */ /* 0x002fe40000201000 */
[----:B------:R-:W-:Y:S01]  /*f220*/  SHF.R.U32.HI R5, RZ, UR7, R5 ;  /* 0x00000007ff057c19 */ /* 0x000fe20008011605 */
[----:B------:R-:W-:Y:S01]  /*f230*/  ULDC UR7, c[0x0][0x658] ;  /* 0x0001960000077ab9 */ /* 0x000fe20000000800 */
[----:B--2---:R-:W-:Y:S02]  /*f240*/  IMAD.MOV R8, RZ, RZ, -R8 ;  /* 0x000000ffff087224 */ /* 0x004fe400078e0a08 */
[----:B------:R-:W-:Y:S01]  /*f250*/  FMUL R7, R4, UR8 ;  /* 0x0000000804077c20 */ /* 0x000fe20008400000 */
[--C-:B------:R-:W-:Y:S02]  /*f260*/  SHF.R.U64 R19, R14, UR9, R5.reuse ;  /* 0x000000090e137c19 */ /* 0x100fe40008001205 */
[----:B------:R-:W-:Y:S01]  /*f270*/  SHF.R.U32.HI R4, RZ, UR9, R5 ;  /* 0x00000009ff047c19 */ /* 0x000fe20008011605 */
[----:B------:R1:W2:Y:S03]  /*f280*/  F2I.U32.TRUNC.NTZ R20, R7 ;  /* 0x0000000700147305 */ /* 0x0002a6000020f000 */
[----:B------:R-:W-:-:S02]  /*f290*/  SHF.R.U64 R15, R19, UR7, R4 ;  /* 0x00000007130f7c19 */ /* 0x000fc40008001204 */
[----:B------:R-:W-:Y:S01]  /*f2a0*/  SHF.R.U32.HI R5, RZ, UR7, R4 ;  /* 0x00000007ff057c19 */ /* 0x000fe20008011604 */
[----:B---3--:R-:W-:Y:S02]  /*f2b0*/  IMAD R21, R6, R8, R13 ;  /* 0x0000000806157224 */ /* 0x008fe400078e020d */
[----:B------:R-:W-:Y:S01]  /*f2c0*/  IMAD.MOV.U32 R4, RZ, RZ, R15 ;  /* 0x000000ffff047224 */ /* 0x000fe200078e000f */
[----:B012---:R-:W-:Y:S06]  /*f2d0*/  @!P1 BRA `(.L_x_430) ;  /* 0x0000000000289947 */ /* 0x007fec0003800000 */
[----:B------:R-:W-:Y:S02]  /*f2e0*/  ULDC UR7, c[0x0][0x64c] ;  /* 0x0001930000077ab9 */ /* 0x000fe40000000800 */
[----:B------:R-:W-:-:S05]  /*f2f0*/  IADD3 R9, P1, R15, UR7, RZ ;  /* 0x000000070f097c10 */ /* 0x000fca000ff3e0ff */
[----:B------:R-:W-:-:S04]  /*f300*/  IMAD.X R13, RZ, RZ, R5, P1 ;  /* 0x000000ffff0d7224 */ /* 0x000fc800008e0605 */
[----:B------:R-:W-:-:S04]  /*f310*/  IMAD.WIDE.U32 R6, R13, UR10, RZ ;  /* 0x0000000a0d067c25 */ /* 0x000fc8000f8e00ff */
[----:B------:R-:W-:-:S04]  /*f320*/  IMAD.WIDE.U32 R6, P1, R9, UR11, R6 ;  /* 0x0000000b09067c25 */ /* 0x000fc8000f820006 */
[----:B------:R-:W-:Y:S01]  /*f330*/  IMAD.WIDE.U32 R8, R9, UR10, RZ ;  /* 0x0000000a09087c25 */ /* 0x000fe2000f8e00ff */
[----:B------:R-:W-:-:S03]  /*f340*/  IADD3.X R5, RZ, RZ, RZ, P1, !PT ;  /* 0x000000ffff057210 */ /* 0x000fc60000ffe4ff */
[----:B------:R-:W-:Y:S01]  /*f350*/  IMAD.MOV.U32 R4, RZ, RZ, R7 ;  /* 0x000000ffff047224 */ /* 0x000fe200078e0007 */
[----:B------:R-:W-:-:S05]  /*f360*/  IADD3 RZ, P1, R9, R6, RZ ;  /* 0x0000000609ff7210 */ /* 0x000fca0007f3e0ff */
[----:B------:R-:W-:-:S08]  /*f370*/  IMAD.WIDE.U32.X R4, R13, UR11, R4, P1 ;  /* 0x0000000b0d047c25 */ /* 0x000fd000088e0404 */
.L_x_430:
[----:B------:R-:W-:Y:S01]  /*f380*/  ISETP.NE.AND P1, PT, R2, 0x1, PT ;  /* 0x000000010200780c */ /* 0x000fe20003f25270 */
[----:B------:R-:W-:Y:S01]  /*f390*/  ULDC UR7, c[0x0][0x648] ;  /* 0x0001920000077ab9 */ /* 0x000fe20000000800 */
[----:B------:R-:W-:Y:S01]  /*f3a0*/  IMAD.MOV R20, RZ, RZ, -R20 ;  /* 0x000000ffff147224 */ /* 0x000fe200078e0a14 */
[----:B------:R-:W-:Y:S01]  /*f3b0*/  SHF.R.U64 R5, R4, UR7, R5 ;  /* 0x0000000704057c19 */ /* 0x000fe20008001205 */
[----:B------:R-:W-:Y:S01]  /*f3c0*/  ULDC UR7, c[0x0][0x638] ;  /* 0x00018e0000077ab9 */ /* 0x000fe20000000800 */
[----:B------:R-:W-:Y:S01]  /*f3d0*/  LOP3.LUT R4, R19, UR6, RZ, 0xc0, !PT ;  /* 0x0000000613047c12 */ /* 0x000fe2000f8ec0ff */
[----:B------:R-:W-:Y:S01]  /*f3e0*/  ULDC UR8, c[0x0][0x610] ;  /* 0x0001840000087ab9 */ /* 0x000fe20000000800 */
[----:B------:R-:W-:Y:S01]  /*f3f0*/  LOP3.LUT R14, R14, UR4, RZ, 0xc0, !PT ;  /* 0x000000040e0e7c12 */ /* 0x000fe2000f8ec0ff */
[----:B------:R-:W-:Y:S02]  /*f400*/  IMAD.MOV R6, RZ, RZ, -R5 ;  /* 0x000000ffff067224 */ /* 0x000fe400078e0a05 */
[----:B------:R-:W-:-:S02]  /*f410*/  IMAD R4, R5, UR5, R4 ;  /* 0x0000000505047c24 */ /* 0x000fc4000f8e0204 */
[----:B------:R-:W-:Y:S01]  /*f420*/  IMAD R15, R6, UR7, R15 ;  /* 0x00000007060f7c24 */ /* 0x000fe2000f8e020f */
[----:B------:R-:W-:Y:S01]  /*f430*/  ULDC UR7, c[0x0][0x600] ;  /* 0x0001800000077ab9 */ /* 0x000fe20000000800 */
[----:B------:R-:W-:Y:S02]  /*f440*/  @P1 IMAD R21, R18, R20, R11 ;  /* 0x0000001412151224 */ /* 0x000fe400078e020b */
[----:B------:R-:W-:Y:S02]  /*f450*/  IMAD R15, R15, UR7, R14 ;  /* 0x000000070f0f7c24 */ /* 0x000fe4000f8e020e */
[----:B------:R-:W-:Y:S02]  /*f460*/  IMAD R6, R4, UR8, R21 ;  /* 0x0000000804067c24 */ /* 0x000fe4000f8e0215 */
[----:B------:R-:W-:-:S03]  /*f470*/  IMAD.MOV.U32 R4, RZ, RZ, 0x1 ;  /* 0x00000001ff047424 */ /* 0x000fc600078e00ff */
[----:B------:R-:W-:Y:S02]  /*f480*/  SEL R7, R15, R6, !P1 ;  /* 0x000000060f077207 */ /* 0x000fe40004800000 */
[----:B------:R-:W-:-:S07]  /*f490*/  SEL R6, R6, R15, !P1 ;  /* 0x0000000f06067207 */ /* 0x000fce0004800000 */
.L_x_428:
[----:B------:R-:W-:Y:S05]  /*f4a0*/  BSYNC B1 ;  /* 0x0000000000017941 */ /* 0x000fea0003800000 */
.L_x_427:
[----:B------:R-:W-:-:S13]  /*f4b0*/  LOP3.LUT P1, RZ, R4, 0xff, RZ, 0xc0, !PT ;  /* 0x000000ff04ff7812 */ /* 0x000fda000782c0ff */
[----:B------:R-:W-:Y:S05]  /*f4c0*/  @P1 BRA `(.L_x_431) ;  /* 0xfffffff400501947 */ /* 0x000fea000383ffff */
[----:B------:R-:W-:Y:S05]  /*f4d0*/  BSYNC B0 ;  /* 0x0000000000007941 */ /* 0x000fea0003800000 */
.L_x_419:
[----:B------:R-:W-:-:S03]  /*f4e0*/  UMOV UR7, 0xffffffff ;  /* 0xffffffff00077882 */ /* 0x000fc60000000000 */
[----:B------:R-:W-:Y:S05]  /*f4f0*/  BRA.DIV UR7, `(.L_x_432) ;  /* 0x0000000607d07947 */ /* 0x000fea000b800000 */
[----:B------:R-:W-:-:S13]  /*f500*/  ELECT P6, URZ, PT ;  /* 0x00000000003f782f */ /* 0x000fda00038c0000 */
.L_x_451:
[----:B------:R-:W-:Y:S04]  /*f510*/  BSSY B0, `(.L_x_433) ;  /* 0x0000059000007945 */ /* 0x000fe80003800000 */
[----:B------:R-:W-:Y:S05]  /*f520*/  @!P6 BRA `(.L_x_434) ;  /* 0x00000004005ce947 */ /* 0x000fea0003800000 */
[----:B------:R-:W-:-:S04]  /*f530*/  ULOP3.LUT UR7, UR40, 0x2, URZ, 0xfc, !UPT ;  /* 0x0000000228077892 */ /* 0x000fc8000f8efc3f */
[----:B------:R-:W-:-:S06]  /*f540*/  UISETP.NE.AND UP0, UPT, UR7, 0x3, UPT ;  /* 0x000000030700788c */ /* 0x000fcc000bf05270 */
[----:B------:R-:W-:-:S13]  /*f550*/  PLOP3.LUT P0, PT, PT, PT, UP0, 0x80, 0x0 ;  /* 0x000000000000781c */ /* 0x000fda0003f0f008 */
[----:B------:R-:W-:Y:S05]  /*f560*/  @!P0 BRA `(.L_x_435) ;  /* 0x0000000000048947 */ /* 0x000fea0003800000 */
[----:B------:R-:W-:Y:S01]  /*f570*/  BPT.TRAP 0x1 ;  /* 0x000000040000795c */ /* 0x000fe20000300000 */
.L_x_435:
[----:B------:R-:W0:Y:S01]  /*f580*/  S2R R5, SR_CgaCtaId ;  /* 0x0000000000057919 */ /* 0x000e220000008800 */
[----:B------:R-:W-:Y:S02]  /*f590*/  MOV R2, 0x400 ;  /* 0x0000040000027802 */ /* 0x000fe40000000f00 */
[----:B------:R-:W-:Y:S02]  /*f5a0*/  SHF.L.U32 R4, R0, 0x1f, RZ ;  /* 0x0000001f00047819 */ /* 0x000fe400000006ff */
[----:B0-----:R-:W-:-:S05]  /*f5b0*/  LEA R2, R5, R2, 0x18 ;  /* 0x0000000205027211 */ /* 0x001fca00078ec0ff */
[----:B------:R-:W-:-:S04]  /*f5c0*/  VIADD R2, R2, 0x48 ;  /* 0x0000004802027836 */ /* 0x000fc80000000000 */
[C---:B------:R-:W-:Y:S02]  /*f5d0*/  IMAD R7, R3.reuse, 0x8, R2 ;  /* 0x0000000803077824 */ /* 0x040fe400078e0202 */
[----:B------:R-:W-:Y:S02]  /*f5e0*/  VIADD R3, R3, 0x1 ;  /* 0x0000000103037836 */ /* 0x000fe40000000000 */
[----:B------:R-:W0:Y:S03]  /*f5f0*/  SYNCS.PHASECHK.TRANS64.TRYWAIT P0, [R7+URZ], R4 ;  /* 0x00000004070075a7 */ /* 0x000e26000800017f */
[----:B------:R-:W-:-:S04]  /*f600*/  ISETP.NE.AND P1, PT, R3, 0x9, PT ;  /* 0x000000090300780c */ /* 0x000fc80003f25270 */
[----:B------:R-:W-:Y:S02]  /*f610*/  SEL R5, RZ, 0x1, P1 ;  /* 0x00000001ff057807 */ /* 0x000fe40000800000 */
[----:B------:R-:W-:Y:S02]  /*f620*/  SEL R3, R3, RZ, P1 ;  /* 0x000000ff03037207 */ /* 0x000fe40000800000 */
[----:B------:R-:W-:-:S03]  /*f630*/  LOP3.LUT R6, R0, R5, RZ, 0x3c, !PT ;  /* 0x0000000500067212 */ /* 0x000fc600078e3cff */
[----:B------:R-:W-:Y:S01]  /*f640*/  IMAD R8, R3, 0x8, R2 ;  /* 0x0000000803087824 */ /* 0x000fe200078e0202 */
[----:B------:R-:W-:Y:S01]  /*f650*/  SHF.L.U32 R5, R6, 0x1f, RZ ;  /* 0x0000001f06057819 */ /* 0x000fe200000006ff */
[----:B0-----:R-:W-:Y:S06]  /*f660*/  @!P0 BRA `(.L_x_436) ;  /* 0x0000000400948947 */ /* 0x001fec0003800000 */
.L_x_452:
[----:B------:R-:W1:Y:S01]  /*f670*/  SYNCS.PHASECHK.TRANS64.TRYWAIT P0, [R8+URZ], R5 ;  /* 0x00000005080075a7 */ /* 0x000e62000800017f */
[----:B------:R-:W-:-:S04]  /*f680*/  IADD3 R0, R3, 0x1, RZ ;  /* 0x0000000103007810 */ /* 0x000fc80007ffe0ff */
[----:B------:R-:W-:-:S04]  /*f690*/  ISETP.NE.AND P1, PT, R0, 0x9, PT ;  /* 0x000000090000780c */ /* 0x000fc80003f25270 */
[----:B------:R-:W-:Y:S02]  /*f6a0*/  SEL R3, RZ, 0x1, P1 ;  /* 0x00000001ff037807 */ /* 0x000fe40000800000 */
[----:B0-----:R-:W-:Y:S02]  /*f6b0*/  SEL R7, R0, RZ, P1 ;  /* 0x000000ff00077207 */ /* 0x001fe40000800000 */
[----:B------:R-:W-:-:S03]  /*f6c0*/  LOP3.LUT R6, R6, R3, RZ, 0x3c, !PT ;  /* 0x0000000306067212 */ /* 0x000fc600078e3cff */
[----:B------:R-:W-:Y:S01]  /*f6d0*/  IMAD R9, R7, 0x8, R2 ;  /* 0x0000000807097824 */ /* 0x000fe200078e0202 */
[----:B------:R-:W-:Y:S01]  /*f6e0*/  SHF.L.U32 R4, R6, 0x1f, RZ ;  /* 0x0000001f06047819 */ /* 0x000fe200000006ff */
[----:B-1----:R-:W-:Y:S06]  /*f6f0*/  @!P0 BRA `(.L_x_437) ;  /* 0x0000000400848947 */ /* 0x002fec0003800000 */
.L_x_453:
[----:B------:R-:W1:Y:S01]  /*f700*/  SYNCS.PHASECHK.TRANS64.TRYWAIT P0, [R9+URZ], R4 ;  /* 0x00000004090075a7 */ /* 0x000e62000800017f */
[----:B------:R-:W-:-:S05]  /*f710*/  VIADD R0, R7, 0x1 ;  /* 0x0000000107007836 */ /* 0x000fca0000000000 */
[----:B------:R-:W-:-:S04]  /*f720*/  ISETP.NE.AND P1, PT, R0, 0x9, PT ;  /* 0x000000090000780c */ /* 0x000fc80003f25270 */
[----:B------:R-:W-:Y:S02]  /*f730*/  SEL R3, RZ, 0x1, P1 ;  /* 0x00000001ff037807 */ /* 0x000fe40000800000 */
[----:B------:R-:W-:Y:S02]  /*f740*/  SEL R7, R0, RZ, P1 ;  /* 0x000000ff00077207 */ /* 0x000fe40000800000 */
[----:B------:R-:W-:-:S03]  /*f750*/  LOP3.LUT R6, R6, R3, RZ, 0x3c, !PT ;  /* 0x0000000306067212 */ /* 0x000fc600078e3cff */
[----:B0-----:R-:W-:Y:S01]  /*f760*/  IMAD R8, R7, 0x8, R2 ;  /* 0x0000000807087824 */ /* 0x001fe200078e0202 */
[----:B------:R-:W-:Y:S01]  /*f770*/  SHF.L.U32 R5, R6, 0x1f, RZ ;  /* 0x0000001f06057819 */ /* 0x000fe200000006ff */
[----:B-1----:R-:W-:Y:S06]  /*f780*/  @!P0 BRA `(.L_x_438) ;  /* 0x0000000400748947 */ /* 0x002fec0003800000 */
.L_x_454:
        /* <DEDUP_REMOVED lines=9> */
.L_x_455:
        /* <DEDUP_REMOVED lines=9> */
.L_x_456:
[----:B------:R-:W1:Y:S01]  /*f8b0*/  SYNCS.PHASECHK.TRANS64.TRYWAIT P0, [R8+URZ], R5 ;  /* 0x00000005080075a7 */ /* 0x000e62000800017f */
[----:B------:R-:W-:-:S05]  /*f8c0*/  VIADD R0, R7, 0x1 ;  /* 0x0000000107007836 */ /* 0x000fca0000000000 */
[----:B------:R-:W-:-:S04]  /*f8d0*/  ISETP.NE.AND P1, PT, R0, 0x9, PT ;  /* 0x000000090000780c */ /* 0x000fc80003f25270 */
[----:B------:R-:W-:Y:S02]  /*f8e0*/  SEL R3, RZ, 0x1, P1 ;  /* 0x00000001ff037807 */ /* 0x000fe40000800000 */
[----:B------:R-:W-:Y:S02]  /*f8f0*/  SEL R7, R0, RZ, P1 ;  /* 0x000000ff00077207 */ /* 0x000fe40000800000 */
[----:B------:R-:W-:Y:S02]  /*f900*/  LOP3.LUT R6, R6, R3, RZ, 0x3c, !PT ;  /* 0x0000000306067212 */ /* 0x000fe400078e3cff */
[----:B0-----:R-:W-:Y:S02]  /*f910*/  LEA R9, R7, R2, 0x3 ;  /* 0x0000000207097211 */ /* 0x001fe400078e18ff */
[----:B------:R-:W-:Y:S01]  /*f920*/  SHF.L.U32 R4, R6, 0x1f, RZ ;  /* 0x0000001f06047819 */ /* 0x000fe200000006ff */
[----:B-1----:R-:W-:Y:S06]  /*f930*/  @!P0 BRA `(.L_x_441) ;  /* 0x0000000400448947 */ /* 0x002fec0003800000 */
.L_x_457:
[----:B------:R-:W1:Y:S01]  /*f940*/  SYNCS.PHASECHK.TRANS64.TRYWAIT P0, [R9+URZ], R4 ;  /* 0x00000004090075a7 */ /* 0x000e62000800017f */
[----:B------:R-:W-:-:S05]  /*f950*/  VIADD R0, R7, 0x1 ;  /* 0x0000000107007836 */ /* 0x000fca0000000000 */
[----:B------:R-:W-:-:S04]  /*f960*/  ISETP.NE.AND P1, PT, R0, 0x9, PT ;  /* 0x000000090000780c */ /* 0x000fc80003f25270 */
[----:B------:R-:W-:Y:S02]  /*f970*/  SEL R3, RZ, 0x1, P1 ;  /* 0x00000001ff037807 */ /* 0x000fe40000800000 */
[----:B------:R-:W-:Y:S02]  /*f980*/  SEL R7, R0, RZ, P1 ;  /* 0x000000ff00077207 */ /* 0x000fe40000800000 */
[----:B------:R-:W-:-:S03]  /*f990*/  LOP3.LUT R11, R6, R3, RZ, 0x3c, !PT ;  /* 0x00000003060b7212 */ /* 0x000fc600078e3cff */
[----:B------:R-:W-:Y:S01]  /*f9a0*/  IMAD R6, R7, 0x8, R2 ;  /* 0x0000000807067824 */ /* 0x000fe200078e0202 */
[----:B0-----:R-:W-:Y:S01]  /*f9b0*/  SHF.L.U32 R5, R11, 0x1f, RZ ;  /* 0x0000001f0b057819 */ /* 0x001fe200000006ff */
[----:B-1----:R-:W-:Y:S06]  /*f9c0*/  @!P0 BRA `(.L_x_442) ;  /* 0x0000000400348947 */ /* 0x002fec0003800000 */
.L_x_458:
[----:B------:R-:W1:Y:S01]  /*f9d0*/  SYNCS.PHASECHK.TRANS64.TRYWAIT P0, [R6+URZ], R5 ;  /* 0x00000005060075a7 */ /* 0x000e62000800017f */
[----:B------:R-:W-:-:S05]  /*f9e0*/  VIADD R0, R7, 0x1 ;  /* 0x0000000107007836 */ /* 0x000fca0000000000 */
[----:B------:R-:W-:-:S04]  /*f9f0*/  ISETP.NE.AND P1, PT, R0, 0x9, PT ;  /* 0x000000090000780c */ /* 0x000fc80003f25270 */
[----:B0-----:R-:W-:Y:S02]  /*fa00*/  SEL R4, RZ, 0x1, P1 ;  /* 0x00000001ff047807 */ /* 0x001fe40000800000 */
[----:B------:R-:W-:Y:S02]  /*fa10*/  SEL R3, R0, RZ, P1 ;  /* 0x000000ff00037207 */ /* 0x000fe40000800000 */
[----:B------:R-:W-:Y:S01]  /*fa20*/  LOP3.LUT R0, R11, R4, RZ, 0x3c, !PT ;  /* 0x000000040b007212 */ /* 0x000fe200078e3cff */
[----:B-1----:R-:W-:Y:S06]  /*fa30*/  @!P0 BRA `(.L_x_443) ;  /* 0x00000004002c8947 */ /* 0x002fec0003800000 */
.L_x_459:
[----:B------:R-:W-:Y:S01]  /*fa40*/  IMAD R3, R3, 0x8, R2 ;  /* 0x0000000803037824 */ /* 0x000fe200078e0202 */
[----:B------:R-:W-:-:S07]  /*fa50*/  SHF.L.U32 R0, R0, 0x1f, RZ ;  /* 0x0000001f00007819 */ /* 0x000fce00000006ff */
.L_x_444:
[----:B-1----:R1:W2:Y:S02]  /*fa60*/  SYNCS.PHASECHK.TRANS64.TRYWAIT P0, [R3+URZ], R0 ;  /* 0x00000000030075a7 */ /* 0x0022a4000800017f */
[----:B--2---:R-:W-:Y:S05]  /*fa70*/  @!P0 NANOSLEEP.SYNCS 0x989680 ;  /* 0x009896800000895d */ /* 0x004fea0003900000 */
[----:B------:R-:W2:Y:S02]  /*fa80*/  @!P0 SYNCS.PHASECHK.TRANS64 P0, [R3+URZ], R0 ;  /* 0x00000000030085a7 */ /* 0x000ea4000800007f */
[----:B--2---:R-:W-:Y:S05]  /*fa90*/  @!P0 BRA `(.L_x_444) ;  /* 0xfffffffc00f08947 */ /* 0x004fea000383ffff */
.L_x_434:
[----:B------:R-:W-:Y:S05]  /*faa0*/  BSYNC B0 ;  /* 0x0000000000007941 */ /* 0x000fea0003800000 */
.L_x_433:
[----:B------:R-:W-:Y:S05]  /*fab0*/  EXIT ;  /* 0x000000000000794d */ /* 0x000fea0003800000 */
.L_x_18:
[----:B---3--:R3:W4:Y:S02]  /*fac0*/  SYNCS.PHASECHK.TRANS64.TRYWAIT P1, [R3+URZ], R0 ;  /* 0x00000000030075a7 */ /* 0x008724000802017f */
[----:B----4-:R-:W-:Y:S05]  /*fad0*/  @!P1 NANOSLEEP.SYNCS 0x989680 ;  /* 0x009896800000995d */ /* 0x010fea0003900000 */
[----:B------:R-:W4:Y:S02]  /*fae0*/  @!P1 SYNCS.PHASECHK.TRANS64 P1, [R3+URZ], R0 ;  /* 0x00000000030095a7 */ /* 0x000f24000802007f */
[----:B----4-:R-:W-:Y:S05]  /*faf0*/  @!P1 BRA `(.L_x_18) ;  /* 0xfffffffc00f09947 */ /* 0x010fea000383ffff */
[----:B------:R-:W-:Y:S05]  /*fb00*/  BRA `(.L_x_17) ;  /* 0xffffff18000c7947 */ /* 0x000fea000383ffff */
.L_x_23:
[----:B-1----:R-:W-:-:S04]  /*fb10*/  IMAD.U32 R4, RZ, RZ, UR8 ;  /* 0x00000008ff047e24 */ /* 0x002fc8000f8e00ff */
[----:B------:R1:W2:Y:S03]  /*fb20*/  SYNCS.PHASECHK.TRANS64.TRYWAIT P1, [R4+URZ], R3 ;  /* 0x00000003040075a7 */ /* 0x0002a6000802017f */
[----:B--2---:R-:W-:Y:S05]  /*fb30*/  @!P1 NANOSLEEP.SYNCS 0x989680 ;  /* 0x009896800000995d */ /* 0x004fea0003900000 */
[----:B------:R-:W2:Y:S02]  /*fb40*/  @!P1 SYNCS.PHASECHK.TRANS64 P1, [R4+URZ], R3 ;  /* 0x00000003040095a7 */ /* 0x000ea4000802007f */
[----:B--2---:R-:W-:Y:S05]  /*fb50*/  @!P1 BRA `(.L_x_23) ;  /* 0xfffffffc00ec9947 */ /* 0x004fea000383ffff */
[----:B------:R-:W-:Y:S05]  /*fb60*/  BRA `(.L_x_22) ;  /* 0xffffff1800dc7947 */ /* 0x000fea000383ffff */
.L_x_420:
[----:B------:R-:W-:Y:S01]  /*fb70*/  BSSY B1, `(.L_x_445) ;  /* 0x0000006000017945 */ /* 0x000fe20003800000 */
[----:B------:R-:W-:-:S07]  /*fb80*/  IMAD.MOV.U32 R15, RZ, RZ, -0x1 ;  /* 0xffffffffff0f7424 */ /* 0x000fce00078e00ff */
[----:B------:R-:W-:Y:S05]  /*fb90*/  WARPSYNC.COLLECTIVE R15, `(.L_x_446) ;  /* 0x000000000f0c7348 */ /* 0x000fea0003c00000 */
[----:B------:R-:W-:Y:S02]  /*fba0*/  ELECT P6, UR62, PT ;  /* 0x00000000003e782f */ /* 0x000fe400038c0000 */
[----:B------:R-:W-:Y:S01]  /*fbb0*/  MOV R14, UR62 ;  /* 0x0000003e000e7c02 */ /* 0x000fe20008000f00 */
[----:B------:R-:W-:Y:S10]  /*fbc0*/  ENDCOLLECTIVE ;  /* 0x000000000000791b */ /* 0x000ff40003800000 */
.L_x_446:
[----:B------:R-:W-:Y:S05]  /*fbd0*/  BSYNC B1 ;  /* 0x0000000000017941 */ /* 0x000fea0003800000 */
.L_x_445:
[----:B------:R-:W-:Y:S05]  /*fbe0*/  BRA `(.L_x_447) ;  /* 0xffffffec00947947 */ /* 0x000fea000383ffff */
.L_x_423:
[----:B-1----:R1:W2:Y:S02]  /*fbf0*/  SYNCS.PHASECHK.TRANS64.TRYWAIT P1, [R11+URZ+0x48], R6 ;  /* 0x000048060b0075a7 */ /* 0x0022a4000802017f */
[----:B--2---:R-:W-:Y:S05]  /*fc00*/  @!P1 NANOSLEEP.SYNCS 0x989680 ;  /* 0x009896800000995d */ /* 0x004fea0003900000 */
[----:B------:R-:W2:Y:S02]  /*fc10*/  @!P1 SYNCS.PHASECHK.TRANS64 P1, [R11+URZ+0x48], R6 ;  /* 0x000048060b0095a7 */ /* 0x000ea4000802007f */
[----:B--2---:R-:W-:Y:S05]  /*fc20*/  @!P1 BRA `(.L_x_423) ;  /* 0xfffffffc00f09947 */ /* 0x004fea000383ffff */
[----:B------:R-:W-:Y:S05]  /*fc30*/  BRA `(.L_x_448) ;  /* 0xffffffec00c87947 */ /* 0x000fea000383ffff */
.L_x_432:
[----:B------:R-:W-:Y:S01]  /*fc40*/  BSSY B0, `(.L_x_449) ;  /* 0x0000006000007945 */ /* 0x000fe20003800000 */
[----:B------:R-:W-:-:S07]  /*fc50*/  IMAD.MOV.U32 R15, RZ, RZ, -0x1 ;  /* 0xffffffffff0f7424 */ /* 0x000fce00078e00ff */
[----:B------:R-:W-:Y:S05]  /*fc60*/  WARPSYNC.COLLECTIVE R15, `(.L_x_450) ;  /* 0x000000000f0c7348 */ /* 0x000fea0003c00000 */
[----:B------:R-:W-:Y:S02]  /*fc70*/  ELECT P6, UR62, PT ;  /* 0x00000000003e782f */ /* 0x000fe400038c0000 */
[----:B------:R-:W-:Y:S01]  /*fc80*/  MOV R14, UR62 ;  /* 0x0000003e000e7c02 */ /* 0x000fe20008000f00 */
[----:B------:R-:W-:Y:S10]  /*fc90*/  ENDCOLLECTIVE ;  /* 0x000000000000791b */ /* 0x000ff40003800000 */
.L_x_450:
[----:B------:R-:W-:Y:S05]  /*fca0*/  BSYNC B0 ;  /* 0x0000000000007941 */ /* 0x000fea0003800000 */
.L_x_449:
[----:B------:R-:W-:Y:S05]  /*fcb0*/  BRA `(.L_x_451) ;  /* 0xfffffff800147947 */ /* 0x000fea000383ffff */
.L_x_436:
[----:B0-----:R0:W1:Y:S02]  /*fcc0*/  SYNCS.PHASECHK.TRANS64.TRYWAIT P0, [R7+URZ], R4 ;  /* 0x00000004070075a7 */ /* 0x001064000800017f */
[----:B-1----:R-:W-:Y:S05]  /*fcd0*/  @!P0 NANOSLEEP.SYNCS 0x989680 ;  /* 0x009896800000895d */ /* 0x002fea0003900000 */
[----:B------:R-:W1:Y:S02]  /*fce0*/  @!P0 SYNCS.PHASECHK.TRANS64 P0, [R7+URZ], R4 ;  /* 0x00000004070085a7 */ /* 0x000e64000800007f */
[----:B-1----:R-:W-:Y:S05]  /*fcf0*/  @!P0 BRA `(.L_x_436) ;  /* 0xfffffffc00f08947 */ /* 0x002fea000383ffff */
[----:B------:R-:W-:Y:S05]  /*fd00*/  BRA `(.L_x_452) ;  /* 0xfffffff800587947 */ /* 0x000fea000383ffff */
.L_x_437:
[----:B0-----:R0:W1:Y:S02]  /*fd10*/  SYNCS.PHASECHK.TRANS64.TRYWAIT P0, [R8+URZ], R5 ;  /* 0x00000005080075a7 */ /* 0x001064000800017f */
[----:B-1----:R-:W-:Y:S05]  /*fd20*/  @!P0 NANOSLEEP.SYNCS 0x989680 ;  /* 0x009896800000895d */ /* 0x002fea0003900000 */
[----:B------:R-:W1:Y:S02]  /*fd30*/  @!P0 SYNCS.PHASECHK.TRANS64 P0, [R8+URZ], R5 ;  /* 0x00000005080085a7 */ /* 0x000e64000800007f */
[----:B-1----:R-:W-:Y:S05]  /*fd40*/  @!P0 BRA `(.L_x_437) ;  /* 0xfffffffc00f08947 */ /* 0x002fea000383ffff */
[----:B------:R-:W-:Y:S05]  /*fd50*/  BRA `(.L_x_453) ;  /* 0xfffffff800687947 */ /* 0x000fea000383ffff */
.L_x_438:
[----:B0-----:R0:W1:Y:S02]  /*fd60*/  SYNCS.PHASECHK.TRANS64.TRYWAIT P0, [R9+URZ], R4 ;  /* 0x00000004090075a7 */ /* 0x001064000800017f */
[----:B-1----:R-:W-:Y:S05]  /*fd70*/  @!P0 NANOSLEEP.SYNCS 0x989680 ;  /* 0x009896800000895d */ /* 0x002fea0003900000 */
[----:B------:R-:W1:Y:S02]  /*fd80*/  @!P0 SYNCS.PHASECHK.TRANS64 P0, [R9+URZ], R4 ;  /* 0x00000004090085a7 */ /* 0x000e64000800007f */
[----:B-1----:R-:W-:Y:S05]  /*fd90*/  @!P0 BRA `(.L_x_438) ;  /* 0xfffffffc00f08947 */ /* 0x002fea000383ffff */
[----:B------:R-:W-:Y:S05]  /*fda0*/  BRA `(.L_x_454) ;  /* 0xfffffff800787947 */ /* 0x000fea000383ffff */
.L_x_439:
[----:B0-----:R0:W1:Y:S02]  /*fdb0*/  SYNCS.PHASECHK.TRANS64.TRYWAIT P0, [R8+URZ], R5 ;  /* 0x00000005080075a7 */ /* 0x001064000800017f */
[----:B-1----:R-:W-:Y:S05]  /*fdc0*/  @!P0 NANOSLEEP.SYNCS 0x989680 ;  /* 0x009896800000895d */ /* 0x002fea0003900000 */
[----:B------:R-:W1:Y:S02]  /*fdd0*/  @!P0 SYNCS.PHASECHK.TRANS64 P0, [R8+URZ], R5 ;  /* 0x00000005080085a7 */ /* 0x000e64000800007f */
[----:B-1----:R-:W-:Y:S05]  /*fde0*/  @!P0 BRA `(.L_x_439) ;  /* 0xfffffffc00f08947 */ /* 0x002fea000383ffff */
[----:B------:R-:W-:Y:S05]  /*fdf0*/  BRA `(.L_x_455) ;  /* 0xfffffff800887947 */ /* 0x000fea000383ffff */
.L_x_440:
[----:B0-----:R0:W1:Y:S02]  /*fe00*/  SYNCS.PHASECHK.TRANS64.TRYWAIT P0, [R9+URZ], R4 ;  /* 0x00000004090075a7 */ /* 0x001064000800017f */
[----:B-1----:R-:W-:Y:S05]  /*fe10*/  @!P0 NANOSLEEP.SYNCS 0x989680 ;  /* 0x009896800000895d */ /* 0x002fea0003900000 */
[----:B------:R-:W1:Y:S02]  /*fe20*/  @!P0 SYNCS.PHASECHK.TRANS64 P0, [R9+URZ], R4 ;  /* 0x00000004090085a7 */ /* 0x000e64000800007f */
[----:B-1----:R-:W-:Y:S05]  /*fe30*/  @!P0 BRA `(.L_x_440) ;  /* 0xfffffffc00f08947 */ /* 0x002fea000383ffff */
[----:B------:R-:W-:Y:S05]  /*fe40*/  BRA `(.L_x_456) ;  /* 0xfffffff800987947 */ /* 0x000fea000383ffff */
.L_x_441:
[----:B0-----:R0:W1:Y:S02]  /*fe50*/  SYNCS.PHASECHK.TRANS64.TRYWAIT P0, [R8+URZ], R5 ;  /* 0x00000005080075a7 */ /* 0x001064000800017f */
[----:B-1----:R-:W-:Y:S05]  /*fe60*/  @!P0 NANOSLEEP.SYNCS 0x989680 ;  /* 0x009896800000895d */ /* 0x002fea0003900000 */
[----:B------:R-:W1:Y:S02]  /*fe70*/  @!P0 SYNCS.PHASECHK.TRANS64 P0, [R8+URZ], R5 ;  /* 0x00000005080085a7 */ /* 0x000e64000800007f */
[----:B-1----:R-:W-:Y:S05]  /*fe80*/  @!P0 BRA `(.L_x_441) ;  /* 0xfffffffc00f08947 */ /* 0x002fea000383ffff */
[----:B------:R-:W-:Y:S05]  /*fe90*/  BRA `(.L_x_457) ;  /* 0xfffffff800a87947 */ /* 0x000fea000383ffff */
.L_x_442:
[----:B0-----:R0:W1:Y:S02]  /*fea0*/  SYNCS.PHASECHK.TRANS64.TRYWAIT P0, [R9+URZ], R4 ;  /* 0x00000004090075a7 */ /* 0x001064000800017f */
[----:B-1----:R-:W-:Y:S05]  /*feb0*/  @!P0 NANOSLEEP.SYNCS 0x989680 ;  /* 0x009896800000895d */ /* 0x002fea0003900000 */
[----:B------:R-:W1:Y:S02]  /*fec0*/  @!P0 SYNCS.PHASECHK.TRANS64 P0, [R9+URZ], R4 ;  /* 0x00000004090085a7 */ /* 0x000e64000800007f */
[----:B-1----:R-:W-:Y:S05]  /*fed0*/  @!P0 BRA `(.L_x_442) ;  /* 0xfffffffc00f08947 */ /* 0x002fea000383ffff */
[----:B------:R-:W-:Y:S05]  /*fee0*/  BRA `(.L_x_458) ;  /* 0xfffffff800b87947 */ /* 0x000fea000383ffff */
.L_x_443:
[----:B0-----:R0:W1:Y:S02]  /*fef0*/  SYNCS.PHASECHK.TRANS64.TRYWAIT P0, [R6+URZ], R5 ;  /* 0x00000005060075a7 */ /* 0x001064000800017f */
[----:B-1----:R-:W-:Y:S05]  /*ff00*/  @!P0 NANOSLEEP.SYNCS 0x989680 ;  /* 0x009896800000895d */ /* 0x002fea0003900000 */
[----:B------:R-:W1:Y:S02]  /*ff10*/  @!P0 SYNCS.PHASECHK.TRANS64 P0, [R6+URZ], R5 ;  /* 0x00000005060085a7 */ /* 0x000e64000800007f */
[----:B-1----:R-:W-:Y:S05]  /*ff20*/  @!P0 BRA `(.L_x_443) ;  /* 0xfffffffc00f08947 */ /* 0x002fea000383ffff */
[----:B------:R-:W-:Y:S05]  /*ff30*/  BRA `(.L_x_459) ;  /* 0xfffffff800c07947 */ /* 0x000fea000383ffff */
.L_x_460:
[----:B------:R-:W-:-:S00]  /*ff40*/  BRA `(.L_x_460) ;  /* 0xfffffffc00fc7947 */ /* 0x000fc0000383ffff */
[----:B------:R-:W-:-:S00]  /*ff50*/  NOP ;  /* 0x0000000000007918 */ /* 0x000fc00000000000 */
        /* <DEDUP_REMOVED lines=10> */
.L_x_461:


//--------------------- .nv.global.init           --------------------------
	.section	.nv.global.init,"aw",@progbits
.nv.global.init:
	.type		$str$22,@object
	.size		$str$22,($str$23 - $str$22)
$str$22:
        /*0000*/ 	.byte	0x6b, 0x5f, 0x74, 0x69, 0x6c, 0x65, 0x5f, 0x63, 0x6f, 0x75, 0x6e, 0x74, 0x20, 0x3e, 0x3d, 0x20
        /*0010*/ 	.byte	0x31, 0x00
	.type		$str$23,@object
	.size		$str$23,(__unnamed_1 - $str$23)
$str$23:
        /*0012*/ 	.byte	0x2f, 0x74, 0x6d, 0x70, 0x2f, 0x63, 0x75, 0x74, 0x6c, 0x61, 0x73, 0x73, 0x5f, 0x73, 0x77, 0x65
        /*0022*/ 	.byte	0x65, 0x70, 0x5f, 0x73, 0x72, 0x63, 0x2f, 0x69, 0x6e, 0x63, 0x6c, 0x75, 0x64, 0x65, 0x2f, 0x63
        /*0032*/ 	.byte	0x75, 0x74, 0x6c, 0x61, 0x73, 0x73, 0x2f, 0x67, 0x65, 0x6d, 0x6d, 0x2f, 0x63, 0x6f, 0x6c, 0x6c
        /*0042*/ 	.byte	0x65, 0x63, 0x74, 0x69, 0x76, 0x65, 0x2f, 0x73, 0x6d, 0x39, 0x30, 0x5f, 0x6d, 0x6d, 0x61, 0x5f
        /*0052*/ 	.byte	0x74, 0x6d, 0x61, 0x5f, 0x67, 0x6d, 0x6d, 0x61, 0x5f, 0x73, 0x73, 0x5f, 0x77, 0x61, 0x72, 0x70
        /*0062*/ 	.byte	0x73, 0x70, 0x65, 0x63, 0x69, 0x61, 0x6c, 0x69, 0x7a, 0x65, 0x64, 0x2e, 0x68, 0x70, 0x70, 0x00
	.type		__unnamed_1,@object
	.size		__unnamed_1,(.L_0 - __unnamed_1)
__unnamed_1:
        /*0072*/ 	.byte	0x76, 0x6f, 0x69, 0x64, 0x20, 0x63, 0x75, 0x74, 0x6c, 0x61, 0x73, 0x73, 0x3a, 0x3a, 0x67, 0x65
        /* <DEDUP_REMOVED lines=180> */
        /*0bc2*/ 	.byte	0x6e, 0x74, 0x69, 0x74, 0x79, 0x5d, 0x00
.L_0:


//--------------------- .nv.shared._ZN7cutlass13device_kernelINS_4gemm6kernel13GemmUniversalIN4cute5tupleIJiiiiEEENS1_10collective13CollectiveMmaINS1_34MainloopSm90TmaGmmaWarpSpecializedILi9ENS5_IJNS4_1CILi1EEESB_SB_EEENS1_35KernelTmaWarpSpecializedCooperativeEEENS5_IJNSA_ILi192EEESF_NSA_ILi32EEEEEENS_10bfloat16_tENS5_IJlSB_lEEESI_SJ_NS4_8TiledMMAINS4_8MMA_AtomIJNS4_4SM904GMMA28MMA_64x192x16_F32BF16BF16_SSILNSN_5MajorE0ELSP_0ELNSN_7ScaleInE1ELSQ_1EEEEEENS4_6LayoutINS5_IJNSA_ILi2EEESB_SB_EEENS5_IJSB_NSA_ILi0EEESW_EEEEENS5_IJNS4_10UnderscoreESZ_SZ_EEEEENS4_13SM90_TMA_LOADENS4_14ComposedLayoutINS4_7SwizzleILi2ELi4ELi3EEENS4_18smem_ptr_flag_bitsILi16EEENST_INS5_IJNSA_ILi8EEESG_EEENS5_IJSG_SB_EEEEEEEvNS4_8identityES12_S1C_vS1D_EENS_8epilogue10collective6detail29Sm90TmaWarpSpecializedAdapterINS1G_15DefaultEpilogueISI_SJ_SJ_NS1F_6thread17LinearCombinationISI_Li1EffLNS1K_9ScaleType4KindE0ELNS_15FloatRoundStyleE2ESI_EENS1_15EpilogueDefaultEEEEEvvEEEEvNT_6ParamsE --------------------------
	.section	.nv.shared._ZN7cutlass13device_kernelINS_4gemm6kernel13GemmUniversalIN4cute5tupleIJiiiiEEENS1_10collective13CollectiveMmaINS1_34MainloopSm90TmaGmmaWarpSpecializedILi9ENS5_IJNS4_1CILi1EEESB_SB_EEENS1_35KernelTmaWarpSpecializedCooperativeEEENS5_IJNSA_ILi192EEESF_NSA_ILi32EEEEEENS_10bfloat16_tENS5_IJlSB_lEEESI_SJ_NS4_8TiledMMAINS4_8MMA_AtomIJNS4_4SM904GMMA28MMA_64x192x16_F32BF16BF16_SSILNSN_5MajorE0ELSP_0ELNSN_7ScaleInE1ELSQ_1EEEEEENS4_6LayoutINS5_IJNSA_ILi2EEESB_SB_EEENS5_IJSB_NSA_ILi0EEESW_EEEEENS5_IJNS4_10UnderscoreESZ_SZ_EEEEENS4_13SM90_TMA_LOADENS4_14ComposedLayoutINS4_7SwizzleILi2ELi4ELi3EEENS4_18smem_ptr_flag_bitsILi16EEENST_INS5_IJNSA_ILi8EEESG_EEENS5_IJSG_SB_EEEEEEEvNS4_8identityES12_S1C_vS1D_EENS_8epilogue10collective6detail29Sm90TmaWarpSpecializedAdapterINS1G_15DefaultEpilogueISI_SJ_SJ_NS1F_6thread17LinearCombinationISI_Li1EffLNS1K_9ScaleType4KindE0ELNS_15FloatRoundStyleE2ESI_EENS1_15EpilogueDefaultEEEEEvvEEEEvNT_6ParamsE,"aw",@nobits
	.sectionflags	@""
	.align	16
	.zero		1024


//--------------------- .nv.shared.reserved.0     --------------------------
	.section	.nv.shared.reserved.0,"aw",@nobits
	.weak		__nv_reservedSMEM_offset_0_alias
	.size		__nv_reservedSMEM_offset_0_alias, 0, 0
	.other		__nv_reservedSMEM_offset_0_alias,@"STO_CUDA_RESERVED_SHARED STV_DEFAULT"
__nv_reservedSMEM_offset_0_alias:
	.zero		0


//--------------------- .nv.global                --------------------------
	.section	.nv.global,"aw",@nobits
.nv.global:
	.type		_ZN40_INTERNAL_b9409c2d_4_k_cu_53f87617_142874cute1_E,@object
	.size		_ZN40_INTERNAL_b9409c2d_4_k_cu_53f87617_142874cute1_E,(_ZN40_INTERNAL_b9409c2d_4_k_cu_53f87617_142874cuda3std3__45__cpo6cbeginE - _ZN40_INTERNAL_b9409c2d_4_k_cu_53f87617_142874cute1_E)
_ZN40_INTERNAL_b9409c2d_4_k_cu_53f87617_142874cute1_E:
	.zero		1
	.type		_ZN40_INTERNAL_b9409c2d_4_k_cu_53f87617_142874cuda3std3__45__cpo6cbeginE,@object
	.size		_ZN40_INTERNAL_b9409c2d_4_k_cu_53f87617_142874cuda3std3__45__cpo6cbeginE,(_ZN40_INTERNAL_b9409c2d_4_k_cu_53f87617_142874cuda3std3__48in_placeE - _ZN40_INTERNAL_b9409c2d_4_k_cu_53f87617_142874cuda3std3__45__cpo6cbeginE)
_ZN40_INTERNAL_b9409c2d_4_k_cu_53f87617_142874cuda3std3__45__cpo6cbeginE:
	.zero		1
	.type		_ZN40_INTERNAL_b9409c2d_4_k_cu_53f87617_142874cuda3std3__48in_placeE,@object
	.size		_ZN40_INTERNAL_b9409c2d_4_k_cu_53f87617_142874cuda3std3__48in_placeE,(_ZN40_INTERNAL_b9409c2d_4_k_cu_53f87617_142874cuda3std6ranges3__45__cpo9iter_moveE - _ZN40_INTERNAL_b9409c2d_4_k_cu_53f87617_142874cuda3std3__48in_placeE)
_ZN40_INTERNAL_b9409c2d_4_k_cu_53f87617_142874cuda3std3__48in_placeE:
	.zero		1
	.type		_ZN40_INTERNAL_b9409c2d_4_k_cu_53f87617_142874cuda3std6ranges3__45__cpo9iter_moveE,@object
	.size		_ZN40_INTERNAL_b9409c2d_4_k_cu_53f87617_142874cuda3std6ranges3__45__cpo9iter_moveE,(_ZN40_INTERNAL_b9409c2d_4_k_cu_53f87617_142874cuda3std3__45__cpo5beginE - _ZN40_INTERNAL_b9409c2d_4_k_cu_53f87617_142874cuda3std6ranges3__45__cpo9iter_moveE)
_ZN40_INTERNAL_b9409c2d_4_k_cu_53f87617_142874cuda3std6ranges3__45__cpo9iter_moveE:
	.zero		1
	.type		_ZN40_INTERNAL_b9409c2d_4_k_cu_53f87617_142874cuda3std3__45__cpo5beginE,@object
	.size		_ZN40_INTERNAL_b9409c2d_4_k_cu_53f87617_142874cuda3std3__45__cpo5beginE,(_ZN40_INTERNAL_b9409c2d_4_k_cu_53f87617_142874cuda3std3__442_GLOBAL__N__b9409c2d_4_k_cu_53f87617_142876ignoreE - _ZN40_INTERNAL_b9409c2d_4_k_cu_53f87617_142874cuda3std3__45__cpo5beginE)
_ZN40_INTERNAL_b9409c2d_4_k_cu_53f87617_142874cuda3std3__45__cpo5beginE:
	.zero		1
	.type		_ZN40_INTERNAL_b9409c2d_4_k_cu_53f87617_142874cuda3std3__442_GLOBAL__N__b9409c2d_4_k_cu_53f87617_142876ignoreE,@object
	.size		_ZN40_INTERNAL_b9409c2d_4_k_cu_53f87617_142874cuda3std3__442_GLOBAL__N__b9409c2d_4_k_cu_53f87617_142876ignoreE,(_ZN40_INTERNAL_b9409c2d_4_k_cu_53f87617_142874cute7productE - _ZN40_INTERNAL_b9409c2d_4_k_cu_53f87617_142874cuda3std3__442_GLOBAL__N__b9409c2d_4_k_cu_53f87617_142876ignoreE)
_ZN40_INTERNAL_b9409c2d_4_k_cu_53f87617_142874cuda3std3__442_GLOBAL__N__b9409c2d_4_k_cu_53f87617_142876ignoreE:
	.zero		1
	.type		_ZN40_INTERNAL_b9409c2d_4_k_cu_53f87617_142874cute7productE,@object
	.size		_ZN40_INTERNAL_b9409c2d_4_k_cu_53f87617_142874cute7productE,(_ZN40_INTERNAL_b9409c2d_4_k_cu_53f87617_142874cuda3std3__45__cpo3endE - _ZN40_INTERNAL_b9409c2d_4_k_cu_53f87617_142874cute7productE)
_ZN40_INTERNAL_b9409c2d_4_k_cu_53f87617_142874cute7productE:
	.zero		1
	.type		_ZN40_INTERNAL_b9409c2d_4_k_cu_53f87617_142874cuda3std3__45__cpo3endE,@object
	.size		_ZN40_INTERNAL_b9409c2d_4_k_cu_53f87617_142874cuda3std3__45__cpo3endE,(_ZN40_INTERNAL_b9409c2d_4_k_cu_53f87617_142874cuda3std3__419piecewise_constructE - _ZN40_INTERNAL_b9409c2d_4_k_cu_53f87617_142874cuda3std3__45__cpo3endE)
_ZN40_INTERNAL_b9409c2d_4_k_cu_53f87617_142874cuda3std3__45__cpo3endE:
	.zero		1
	.type		_ZN40_INTERNAL_b9409c2d_4_k_cu_53f87617_142874cuda3std3__419piecewise_constructE,@object
	.size		_ZN40_INTERNAL_b9409c2d_4_k_cu_53f87617_142874cuda3std3__419piecewise_constructE,(_ZN40_INTERNAL_b9409c2d_4_k_cu_53f87617_142874cuda3std3__45__cpo4cendE - _ZN40_INTERNAL_b9409c2d_4_k_cu_53f87617_142874cuda3std3__419piecewise_constructE)
_ZN40_INTERNAL_b9409c2d_4_k_cu_53f87617_142874cuda3std3__419piecewise_constructE:
	.zero		1
	.type		_ZN40_INTERNAL_b9409c2d_4_k_cu_53f87617_142874cuda3std3__45__cpo4cendE,@object
	.size		_ZN40_INTERNAL_b9409c2d_4_k_cu_53f87617_142874cuda3std3__45__cpo4cendE,(_ZN40_INTERNAL_b9409c2d_4_k_cu_53f87617_142874cuda3std6ranges3__45__cpo4swapE - _ZN40_INTERNAL_b9409c2d_4_k_cu_53f87617_142874cuda3std3__45__cpo4cendE)
_ZN40_INTERNAL_b9409c2d_4_k_cu_53f87617_142874cuda3std3__45__cpo4cendE:
	.zero		1
	.type		_ZN40_INTERNAL_b9409c2d_4_k_cu_53f87617_142874cuda3std6ranges3__45__cpo4swapE,@object
	.size		_ZN40_INTERNAL_b9409c2d_4_k_cu_53f87617_142874cuda3std6ranges3__45__cpo4swapE,(.L_8 - _ZN40_INTERNAL_b9409c2d_4_k_cu_53f87617_142874cuda3std6ranges3__45__cpo4swapE)
_ZN40_INTERNAL_b9409c2d_4_k_cu_53f87617_142874cuda3std6ranges3__45__cpo4swapE:
	.zero		1
.L_8:


//--------------------- .nv.constant0._ZN7cutlass13device_kernelINS_4gemm6kernel13GemmUniversalIN4cute5tupleIJiiiiEEENS1_10collective13CollectiveMmaINS1_34MainloopSm90TmaGmmaWarpSpecializedILi9ENS5_IJNS4_1CILi1EEESB_SB_EEENS1_35KernelTmaWarpSpecializedCooperativeEEENS5_IJNSA_ILi192EEESF_NSA_ILi32EEEEEENS_10bfloat16_tENS5_IJlSB_lEEESI_SJ_NS4_8TiledMMAINS4_8MMA_AtomIJNS4_4SM904GMMA28MMA_64x192x16_F32BF16BF16_SSILNSN_5MajorE0ELSP_0ELNSN_7ScaleInE1ELSQ_1EEEEEENS4_6LayoutINS5_IJNSA_ILi2EEESB_SB_EEENS5_IJSB_NSA_ILi0EEESW_EEEEENS5_IJNS4_10UnderscoreESZ_SZ_EEEEENS4_13SM90_TMA_LOADENS4_14ComposedLayoutINS4_7SwizzleILi2ELi4ELi3EEENS4_18smem_ptr_flag_bitsILi16EEENST_INS5_IJNSA_ILi8EEESG_EEENS5_IJSG_SB_EEEEEEEvNS4_8identityES12_S1C_vS1D_EENS_8epilogue10collective6detail29Sm90TmaWarpSpecializedAdapterINS1G_15DefaultEpilogueISI_SJ_SJ_NS1F_6thread17LinearCombinationISI_Li1EffLNS1K_9ScaleType4KindE0ELNS_15FloatRoundStyleE2ESI_EENS1_15EpilogueDefaultEEEEEvvEEEEvNT_6ParamsE --------------------------
	.section	.nv.constant0._ZN7cutlass13device_kernelINS_4gemm6kernel13GemmUniversalIN4cute5tupleIJiiiiEEENS1_10collective13CollectiveMmaINS1_34MainloopSm90TmaGmmaWarpSpecializedILi9ENS5_IJNS4_1CILi1EEESB_SB_EEENS1_35KernelTmaWarpSpecializedCooperativeEEENS5_IJNSA_ILi192EEESF_NSA_ILi32EEEEEENS_10bfloat16_tENS5_IJlSB_lEEESI_SJ_NS4_8TiledMMAINS4_8MMA_AtomIJNS4_4SM904GMMA28MMA_64x192x16_F32BF16BF16_SSILNSN_5MajorE0ELSP_0ELNSN_7ScaleInE1ELSQ_1EEEEEENS4_6LayoutINS5_IJNSA_ILi2EEESB_SB_EEENS5_IJSB_NSA_ILi0EEESW_EEEEENS5_IJNS4_10UnderscoreESZ_SZ_EEEEENS4_13SM90_TMA_LOADENS4_14ComposedLayoutINS4_7SwizzleILi2ELi4ELi3EEENS4_18smem_ptr_flag_bitsILi16EEENST_INS5_IJNSA_ILi8EEESG_EEENS5_IJSG_SB_EEEEEEEvNS4_8identityES12_S1C_vS1D_EENS_8epilogue10collective6detail29Sm90TmaWarpSpecializedAdapterINS1G_15DefaultEpilogueISI_SJ_SJ_NS1F_6thread17LinearCombinationISI_Li1EffLNS1K_9ScaleType4KindE0ELNS_15FloatRoundStyleE2ESI_EENS1_15EpilogueDefaultEEEEEvvEEEEvNT_6ParamsE,"a",@progbits
	.sectionflags	@""
	.align	4
.nv.constant0._ZN7cutlass13device_kernelINS_4gemm6kernel13GemmUniversalIN4cute5tupleIJiiiiEEENS1_10collective13CollectiveMmaINS1_34MainloopSm90TmaGmmaWarpSpecializedILi9ENS5_IJNS4_1CILi1EEESB_SB_EEENS1_35KernelTmaWarpSpecializedCooperativeEEENS5_IJNSA_ILi192EEESF_NSA_ILi32EEEEEENS_10bfloat16_tENS5_IJlSB_lEEESI_SJ_NS4_8TiledMMAINS4_8MMA_AtomIJNS4_4SM904GMMA28MMA_64x192x16_F32BF16BF16_SSILNSN_5MajorE0ELSP_0ELNSN_7ScaleInE1ELSQ_1EEEEEENS4_6LayoutINS5_IJNSA_ILi2EEESB_SB_EEENS5_IJSB_NSA_ILi0EEESW_EEEEENS5_IJNS4_10UnderscoreESZ_SZ_EEEEENS4_13SM90_TMA_LOADENS4_14ComposedLayoutINS4_7SwizzleILi2ELi4ELi3EEENS4_18smem_ptr_flag_bitsILi16EEENST_INS5_IJNSA_ILi8EEESG_EEENS5_IJSG_SB_EEEEEEEvNS4_8identityES12_S1C_vS1D_EENS_8epilogue10collective6detail29Sm90TmaWarpSpecializedAdapterINS1G_15DefaultEpilogueISI_SJ_SJ_NS1F_6thread17LinearCombinationISI_Li1EffLNS1K_9ScaleType4KindE0ELNS_15FloatRoundStyleE2ESI_EENS1_15EpilogueDefaultEEEEEvvEEEEvNT_6ParamsE:
	.zero		1664


//--------------------- SYMBOLS --------------------------

	.type		.nv.reservedSmem.offset0,@object
	.size		.nv.reservedSmem.offset0,0x4
	.type		__assertfail,@function
